def attn_fwd(
    Q,
    K,
    V,
    Out,
    Lse,
    sm_scale,
    stride_qz,
    stride_qh,
    stride_qm,
    stride_qk,
    stride_kz,
    stride_kh,
    stride_kn,
    stride_kk,
    stride_vz,
    stride_vh,
    stride_vn,
    stride_vk,
    stride_oz,
    stride_oh,
    stride_om,
    stride_ok,
    seqlen_q,
    seqlen_k,
    BLOCK_M: tl.constexpr,
    BLOCK_N: tl.constexpr,
    HEAD_DIM: tl.constexpr,
    CAUSAL: tl.constexpr,
):
    start_m = tl.program_id(0)
    off_hz = tl.program_id(1)
    q_off = off_hz * stride_qh
    k_off = off_hz * stride_kh
    v_off = off_hz * stride_vh
    offs_m = start_m * BLOCK_M + tl.arange(0, BLOCK_M)
    offs_d = tl.arange(0, HEAD_DIM)
    offs_n = tl.arange(0, BLOCK_N)
    q_ptrs = Q + q_off + offs_m[:, None] * stride_qm + offs_d[None, :] * stride_qk
    k_ptrs = K + k_off + offs_d[:, None] * stride_kk + offs_n[None, :] * stride_kn
    v_ptrs = V + v_off + offs_n[:, None] * stride_vn + offs_d[None, :] * stride_vk
    m_i = tl.full([BLOCK_M], float("-inf"), dtype=tl.float32)
    l_i = tl.zeros([BLOCK_M], dtype=tl.float32) + 1.0
    acc = tl.zeros([BLOCK_M, HEAD_DIM], dtype=tl.float32)
    q = tl.load(q_ptrs)
    acc, l_i, m_i = _attn_fwd_inner(
        acc,
        l_i,
        m_i,
        q,
        k_ptrs,
        v_ptrs,
        sm_scale,
        stride_kn,
        stride_vn,
        start_m,
        seqlen_k,
        BLOCK_M,
        BLOCK_N,
        HEAD_DIM,
        CAUSAL,
    )
    acc = acc / l_i[:, None]
    lse = m_i + tl.math.log2(l_i) / 1.4426950408889634
    o_ptrs = (
        Out
        + off_hz * stride_oh
        + offs_m[:, None] * stride_om
        + offs_d[None, :] * stride_ok
    )
    tl.store(o_ptrs, acc.to(Out.dtype.element_ty))
    tl.store(Lse + off_hz * seqlen_q + offs_m, lse)

# config = {"BLOCK_M": 256, "BLOCK_N": 128, "HEAD_DIM": 64, "arch": "sm_90", "causal": false, "dtype": "bf16", "num_stages": 2, "num_warps": 16}
# arch = sm_90


// ===== COMPILED SASS (sm_90a) =====

	.target	sm_90a

	.elftype	@"ET_EXEC"


//--------------------- .note.nv.tkinfo           --------------------------
	.section	.note.nv.tkinfo,"",@"SHT_NOTE"
	.sectionflags	@"SHF_NOTE_NV_TKINFO"
	.tkinfo
        /*0018*/ 	.word	0x00000002
        /*0030*/ 	.string	""
        /*0030*/ 	.string	"ptxas"
        /*0030*/ 	.string	"Cuda compilation tools, release 13.0, V13.0.88"
        /*0030*/ 	.string	"Build cuda_13.0.r13.0/compiler.36424714_0"
        /*0030*/ 	.string	"-v  -suppress-debug-info  -lineinfo  -arch sm_90a "



//--------------------- .note.nv.cuinfo           --------------------------
	.section	.note.nv.cuinfo,"",@"SHT_NOTE"
	.sectionflags	@"SHF_NOTE_NV_CUINFO"
        /*0018*/ 	.short	0x0002
        /*001a*/ 	.short	0x005a
        /*001c*/ 	.short	0x0082
	.zero		2


//--------------------- .nv.info                  --------------------------
	.section	.nv.info,"",@"SHT_CUDA_INFO"
	.align	4


	//----- nvinfo : EIATTR_REGCOUNT
	.align		4
        /*0000*/ 	.byte	0x04, 0x2f
        /*0002*/ 	.short	(.L_2 - .L_1)
	.align		4
.L_1:
        /*0004*/ 	.word	index@(attn_fwd)
        /*0008*/ 	.word	0x00000080


	//----- nvinfo : EIATTR_FRAME_SIZE
	.align		4
.L_2:
        /*000c*/ 	.byte	0x04, 0x11
        /*000e*/ 	.short	(.L_4 - .L_3)
	.align		4
.L_3:
        /*0010*/ 	.word	index@(attn_fwd)
        /*0014*/ 	.word	0x00000198


	//----- nvinfo : EIATTR_MIN_STACK_SIZE
	.align		4
.L_4:
        /*0018*/ 	.byte	0x04, 0x12
        /*001a*/ 	.short	(.L_6 - .L_5)
	.align		4
.L_5:
        /*001c*/ 	.word	index@(attn_fwd)
        /*0020*/ 	.word	0x00000198
.L_6:


//--------------------- .nv.compat                --------------------------
	.section	.nv.compat,"",@"SHT_CUDA_COMPAT_INFO"
	.align	4
        /*0000*/ 	.byte	0x02, 0x09, 0x01, 0x00, 0x02, 0x02, 0x04, 0x00, 0x02, 0x05, 0x05, 0x00, 0x03, 0x07, 0x01, 0x01
        /*0010*/ 	.byte	0x02, 0x03, 0x00, 0x00, 0x02, 0x06, 0x01, 0x00, 0x04, 0x0b, 0x08, 0x00, 0x00, 0x00, 0x00, 0x00
        /*0020*/ 	.byte	0x00, 0x00, 0x00, 0x00


//--------------------- .nv.info.attn_fwd         --------------------------
	.section	.nv.info.attn_fwd,"",@"SHT_CUDA_INFO"
	.sectionflags	@""
	.align	4


	//----- nvinfo : EIATTR_CUDA_API_VERSION
	.align		4
        /*0000*/ 	.byte	0x04, 0x37
        /*0002*/ 	.short	(.L_8 - .L_7)
.L_7:
        /*0004*/ 	.word	0x00000082


	//----- nvinfo : EIATTR_KPARAM_INFO
	.align		4
.L_8:
        /*0008*/ 	.byte	0x04, 0x17
        /*000a*/ 	.short	(.L_10 - .L_9)
.L_9:
        /*000c*/ 	.word	0x00000000
        /*0010*/ 	.short	0x0019
        /*0012*/ 	.short	0x0080
        /*0014*/ 	.byte	0x00, 0xf4, 0x21, 0x00


	//----- nvinfo : EIATTR_KPARAM_INFO
	.align		4
.L_10:
        /*0018*/ 	.byte	0x04, 0x17
        /*001a*/ 	.short	(.L_12 - .L_11)
.L_11:
        /*001c*/ 	.word	0x00000000
        /*0020*/ 	.short	0x0018
        /*0022*/ 	.short	0x0078
        /*0024*/ 	.byte	0x00, 0xf4, 0x21, 0x00


	//----- nvinfo : EIATTR_KPARAM_INFO
	.align		4
.L_12:
        /*0028*/ 	.byte	0x04, 0x17
        /*002a*/ 	.short	(.L_14 - .L_13)
.L_13:
        /*002c*/ 	.word	0x00000000
        /*0030*/ 	.short	0x0017
        /*0032*/ 	.short	0x0070
        /*0034*/ 	.byte	0x00, 0xf0, 0x11, 0x00


	//----- nvinfo : EIATTR_KPARAM_INFO
	.align		4
.L_14:
        /*0038*/ 	.byte	0x04, 0x17
        /*003a*/ 	.short	(.L_16 - .L_15)
.L_15:
        /*003c*/ 	.word	0x00000000
        /*0040*/ 	.short	0x0016
        /*0042*/ 	.short	0x006c
        /*0044*/ 	.byte	0x00, 0xf0, 0x11, 0x00


	//----- nvinfo : EIATTR_KPARAM_INFO
	.align		4
.L_16:
        /*0048*/ 	.byte	0x04, 0x17
        /*004a*/ 	.short	(.L_18 - .L_17)
.L_17:
        /*004c*/ 	.word	0x00000000
        /*0050*/ 	.short	0x0015
        /*0052*/ 	.short	0x0068
        /*0054*/ 	.byte	0x00, 0xf0, 0x11, 0x00


	//----- nvinfo : EIATTR_KPARAM_INFO
	.align		4
.L_18:
        /*0058*/ 	.byte	0x04, 0x17
        /*005a*/ 	.short	(.L_20 - .L_19)
.L_19:
        /*005c*/ 	.word	0x00000000
        /*0060*/ 	.short	0x0014
        /*0062*/ 	.short	0x0064
        /*0064*/ 	.byte	0x00, 0xf0, 0x11, 0x00


	//----- nvinfo : EIATTR_KPARAM_INFO
	.align		4
.L_20:
        /*0068*/ 	.byte	0x04, 0x17
        /*006a*/ 	.short	(.L_22 - .L_21)
.L_21:
        /*006c*/ 	.word	0x00000000
        /*0070*/ 	.short	0x0013
        /*0072*/ 	.short	0x0060
        /*0074*/ 	.byte	0x00, 0xf0, 0x11, 0x00


	//----- nvinfo : EIATTR_KPARAM_INFO
	.align		4
.L_22:
        /*0078*/ 	.byte	0x04, 0x17
        /*007a*/ 	.short	(.L_24 - .L_23)
.L_23:
        /*007c*/ 	.word	0x00000000
        /*0080*/ 	.short	0x0012
        /*0082*/ 	.short	0x005c
        /*0084*/ 	.byte	0x00, 0xf0, 0x11, 0x00


	//----- nvinfo : EIATTR_KPARAM_INFO
	.align		4
.L_24:
        /*0088*/ 	.byte	0x04, 0x17
        /*008a*/ 	.short	(.L_26 - .L_25)
.L_25:
        /*008c*/ 	.word	0x00000000
        /*0090*/ 	.short	0x0011
        /*0092*/ 	.short	0x0058
        /*0094*/ 	.byte	0x00, 0xf0, 0x11, 0x00


	//----- nvinfo : EIATTR_KPARAM_INFO
	.align		4
.L_26:
        /*0098*/ 	.byte	0x04, 0x17
        /*009a*/ 	.short	(.L_28 - .L_27)
.L_27:
        /*009c*/ 	.word	0x00000000
        /*00a0*/ 	.short	0x0010
        /*00a2*/ 	.short	0x0054
        /*00a4*/ 	.byte	0x00, 0xf0, 0x11, 0x00


	//----- nvinfo : EIATTR_KPARAM_INFO
	.align		4
.L_28:
        /*00a8*/ 	.byte	0x04, 0x17
        /*00aa*/ 	.short	(.L_30 - .L_29)
.L_29:
        /*00ac*/ 	.word	0x00000000
        /*00b0*/ 	.short	0x000f
        /*00b2*/ 	.short	0x0050
        /*00b4*/ 	.byte	0x00, 0xf0, 0x11, 0x00


	//----- nvinfo : EIATTR_KPARAM_INFO
	.align		4
.L_30:
        /*00b8*/ 	.byte	0x04, 0x17
        /*00ba*/ 	.short	(.L_32 - .L_31)
.L_31:
        /*00bc*/ 	.word	0x00000000
        /*00c0*/ 	.short	0x000e
        /*00c2*/ 	.short	0x004c
        /*00c4*/ 	.byte	0x00, 0xf0, 0x11, 0x00


	//----- nvinfo : EIATTR_KPARAM_INFO
	.align		4
.L_32:
        /*00c8*/ 	.byte	0x04, 0x17
        /*00ca*/ 	.short	(.L_34 - .L_33)
.L_33:
        /*00cc*/ 	.word	0x00000000
        /*00d0*/ 	.short	0x000d
        /*00d2*/ 	.short	0x0048
        /*00d4*/ 	.byte	0x00, 0xf0, 0x11, 0x00


	//----- nvinfo : EIATTR_KPARAM_INFO
	.align		4
.L_34:
        /*00d8*/ 	.byte	0x04, 0x17
        /*00da*/ 	.short	(.L_36 - .L_35)
.L_35:
        /*00dc*/ 	.word	0x00000000
        /*00e0*/ 	.short	0x000c
        /*00e2*/ 	.short	0x0044
        /*00e4*/ 	.byte	0x00, 0xf0, 0x11, 0x00


	//----- nvinfo : EIATTR_KPARAM_INFO
	.align		4
.L_36:
        /*00e8*/ 	.byte	0x04, 0x17
        /*00ea*/ 	.short	(.L_38 - .L_37)
.L_37:
        /*00ec*/ 	.word	0x00000000
        /*00f0*/ 	.short	0x000b
        /*00f2*/ 	.short	0x0040
        /*00f4*/ 	.byte	0x00, 0xf0, 0x11, 0x00


	//----- nvinfo : EIATTR_KPARAM_INFO
	.align		4
.L_38:
        /*00f8*/ 	.byte	0x04, 0x17
        /*00fa*/ 	.short	(.L_40 - .L_39)
.L_39:
        /*00fc*/ 	.word	0x00000000
        /*0100*/ 	.short	0x000a
        /*0102*/ 	.short	0x003c
        /*0104*/ 	.byte	0x00, 0xf0, 0x11, 0x00


	//----- nvinfo : EIATTR_KPARAM_INFO
	.align		4
.L_40:
        /*0108*/ 	.byte	0x04, 0x17
        /*010a*/ 	.short	(.L_42 - .L_41)
.L_41:
        /*010c*/ 	.word	0x00000000
        /*0110*/ 	.short	0x0009
        /*0112*/ 	.short	0x0038
        /*0114*/ 	.byte	0x00, 0xf0, 0x11, 0x00


	//----- nvinfo : EIATTR_KPARAM_INFO
	.align		4
.L_42:
        /*0118*/ 	.byte	0x04, 0x17
        /*011a*/ 	.short	(.L_44 - .L_43)
.L_43:
        /*011c*/ 	.word	0x00000000
        /*0120*/ 	.short	0x0008
        /*0122*/ 	.short	0x0034
        /*0124*/ 	.byte	0x00, 0xf0, 0x11, 0x00


	//----- nvinfo : EIATTR_KPARAM_INFO
	.align		4
.L_44:
        /*0128*/ 	.byte	0x04, 0x17
        /*012a*/ 	.short	(.L_46 - .L_45)
.L_45:
        /*012c*/ 	.word	0x00000000
        /*0130*/ 	.short	0x0007
        /*0132*/ 	.short	0x0030
        /*0134*/ 	.byte	0x00, 0xf0, 0x11, 0x00


	//----- nvinfo : EIATTR_KPARAM_INFO
	.align		4
.L_46:
        /*0138*/ 	.byte	0x04, 0x17
        /*013a*/ 	.short	(.L_48 - .L_47)
.L_47:
        /*013c*/ 	.word	0x00000000
        /*0140*/ 	.short	0x0006
        /*0142*/ 	.short	0x002c
        /*0144*/ 	.byte	0x00, 0xf0, 0x11, 0x00


	//----- nvinfo : EIATTR_KPARAM_INFO
	.align		4
.L_48:
        /*0148*/ 	.byte	0x04, 0x17
        /*014a*/ 	.short	(.L_50 - .L_49)
.L_49:
        /*014c*/ 	.word	0x00000000
        /*0150*/ 	.short	0x0005
        /*0152*/ 	.short	0x0028
        /*0154*/ 	.byte	0x00, 0xf0, 0x11, 0x00


	//----- nvinfo : EIATTR_KPARAM_INFO
	.align		4
.L_50:
        /*0158*/ 	.byte	0x04, 0x17
        /*015a*/ 	.short	(.L_52 - .L_51)
.L_51:
        /*015c*/ 	.word	0x00000000
        /*0160*/ 	.short	0x0004
        /*0162*/ 	.short	0x0020
        /*0164*/ 	.byte	0x00, 0xf4, 0x21, 0x00


	//----- nvinfo : EIATTR_KPARAM_INFO
	.align		4
.L_52:
        /*0168*/ 	.byte	0x04, 0x17
        /*016a*/ 	.short	(.L_54 - .L_53)
.L_53:
        /*016c*/ 	.word	0x00000000
        /*0170*/ 	.short	0x0003
        /*0172*/ 	.short	0x0018
        /*0174*/ 	.byte	0x00, 0xf4, 0x21, 0x00


	//----- nvinfo : EIATTR_KPARAM_INFO
	.align		4
.L_54:
        /*0178*/ 	.byte	0x04, 0x17
        /*017a*/ 	.short	(.L_56 - .L_55)
.L_55:
        /*017c*/ 	.word	0x00000000
        /*0180*/ 	.short	0x0002
        /*0182*/ 	.short	0x0010
        /*0184*/ 	.byte	0x00, 0xf4, 0x21, 0x00


	//----- nvinfo : EIATTR_KPARAM_INFO
	.align		4
.L_56:
        /*0188*/ 	.byte	0x04, 0x17
        /*018a*/ 	.short	(.L_58 - .L_57)
.L_57:
        /*018c*/ 	.word	0x00000000
        /*0190*/ 	.short	0x0001
        /*0192*/ 	.short	0x0008
        /*0194*/ 	.byte	0x00, 0xf4, 0x21, 0x00


	//----- nvinfo : EIATTR_KPARAM_INFO
	.align		4
.L_58:
        /*0198*/ 	.byte	0x04, 0x17
        /*019a*/ 	.short	(.L_60 - .L_59)
.L_59:
        /*019c*/ 	.word	0x00000000
        /*01a0*/ 	.short	0x0000
        /*01a2*/ 	.short	0x0000
        /*01a4*/ 	.byte	0x00, 0xf4, 0x21, 0x00


	//----- nvinfo : EIATTR_SPARSE_MMA_MASK
	.align		4
.L_60:
        /*01a8*/ 	.byte	0x03, 0x50
        /*01aa*/ 	.short	0x0000


	//----- nvinfo : EIATTR_MAXREG_COUNT
	.align		4
        /*01ac*/ 	.byte	0x03, 0x1b
        /*01ae*/ 	.short	0x0080


	//----- nvinfo : EIATTR_NUM_BARRIERS
	.align		4
        /*01b0*/ 	.byte	0x02, 0x4c
        /*01b2*/ 	.byte	0x01
	.zero		1


	//----- nvinfo : EIATTR_ANNOTATIONS
	.align		4
        /*01b4*/ 	.byte	0x04, 0x55
        /*01b6*/ 	.short	(.L_62 - .L_61)


	//   ....[0]....
.L_61:
        /*01b8*/ 	.word	0x00000001
        /*01bc*/ 	.byte	0xa0, 0x11, 0x00, 0x00, 0x01, 0x00, 0x00, 0x00, 0x50, 0x12, 0x00, 0x00, 0x01, 0x00, 0x00, 0x00
        /* <DEDUP_REMOVED lines=66> */
        /*05ec*/ 	.byte	0x80, 0x46, 0x00, 0x00


	//----- nvinfo : EIATTR_MERCURY_ISA_VERSION
	.align		4
.L_62:
        /*05f0*/ 	.byte	0x03, 0x5f
        /*05f2*/ 	.short	0x0101


	//----- nvinfo : EIATTR_COOP_GROUP_MASK_REGIDS
	.align		4
        /*05f4*/ 	.byte	0x04, 0x29
        /*05f6*/ 	.short	(.L_64 - .L_63)


	//   ....[0]....
.L_63:
        /*05f8*/ 	.word	0xffffffff


	//   ....[1]....
        /*05fc*/ 	.word	0xffffffff


	//   ....[2]....
        /*0600*/ 	.word	0xffffffff


	//   ....[3]....
        /*0604*/ 	.word	0xffffffff


	//   ....[4]....
        /*0608*/ 	.word	0xffffffff


	//   ....[5]....
        /*060c*/ 	.word	0xffffffff


	//   ....[6]....
        /*0610*/ 	.word	0xffffffff


	//   ....[7]....
        /*0614*/ 	.word	0xffffffff


	//----- nvinfo : EIATTR_COOP_GROUP_INSTR_OFFSETS
	.align		4
.L_64:
        /*0618*/ 	.byte	0x04, 0x28
        /*061a*/ 	.short	(.L_66 - .L_65)


	//   ....[0]....
.L_65:
        /*061c*/ 	.word	0x00002ad0


	//   ....[1]....
        /*0620*/ 	.word	0x00002b80


	//   ....[2]....
        /*0624*/ 	.word	0x00003550


	//   ....[3]....
        /*0628*/ 	.word	0x00003570


	//   ....[4]....
        /*062c*/ 	.word	0x000048c0


	//   ....[5]....
        /*0630*/ 	.word	0x000048d0


	//   ....[6]....
        /*0634*/ 	.word	0x00004910


	//   ....[7]....
        /*0638*/ 	.word	0x00004930


	//----- nvinfo : EIATTR_EXIT_INSTR_OFFSETS
	.align		4
.L_66:
        /*063c*/ 	.byte	0x04, 0x1c
        /*063e*/ 	.short	(.L_68 - .L_67)


	//   ....[0]....
.L_67:
        /*0640*/ 	.word	0x00006450


	//   ....[1]....
        /*0644*/ 	.word	0x00006480


	//----- nvinfo : EIATTR_REQNTID
	.align		4
.L_68:
        /*0648*/ 	.byte	0x04, 0x10
        /*064a*/ 	.short	(.L_70 - .L_69)
.L_69:
        /*064c*/ 	.word	0x00000200
        /*0650*/ 	.word	0x00000001
        /*0654*/ 	.word	0x00000001


	//----- nvinfo : EIATTR_CBANK_PARAM_SIZE
	.align		4
.L_70:
        /*0658*/ 	.byte	0x03, 0x19
        /*065a*/ 	.short	0x0088


	//----- nvinfo : EIATTR_PARAM_CBANK
	.align		4
        /*065c*/ 	.byte	0x04, 0x0a
        /*065e*/ 	.short	(.L_72 - .L_71)
	.align		4
.L_71:
        /*0660*/ 	.word	index@(.nv.constant0.attn_fwd)
        /*0664*/ 	.short	0x0210
        /*0666*/ 	.short	0x0088


	//----- nvinfo : EIATTR_SW_WAR
	.align		4
.L_72:
        /*0668*/ 	.byte	0x04, 0x36
        /*066a*/ 	.short	(.L_74 - .L_73)
.L_73:
        /*066c*/ 	.word	0x00000008
.L_74:


//--------------------- .nv.callgraph             --------------------------
	.section	.nv.callgraph,"",@"SHT_CUDA_CALLGRAPH"
	.align	4
	.sectionentsize	8
	.align		4
        /*0000*/ 	.word	0x00000000
	.align		4
        /*0004*/ 	.word	0xffffffff
	.align		4
        /*0008*/ 	.word	0x00000000
	.align		4
        /*000c*/ 	.word	0xfffffffe
	.align		4
        /*0010*/ 	.word	0x00000000
	.align		4
        /*0014*/ 	.word	0xfffffffd
	.align		4
        /*0018*/ 	.word	0x00000000
	.align		4
        /*001c*/ 	.word	0xfffffffc


//--------------------- .nv.constant4             --------------------------
	.section	.nv.constant4,"a",@progbits
	.align	8
	.align		8
.nv.constant4:
        /*0000*/ 	.dword	_$_str


//--------------------- .text.attn_fwd            --------------------------
	.section	.text.attn_fwd,"ax",@progbits
	.align	128
        .global         attn_fwd
        .type           attn_fwd,@function
        .size           attn_fwd,(.L_x_3 - attn_fwd)
        .other          attn_fwd,@"STO_CUDA_ENTRY STV_DEFAULT"
attn_fwd:
.text.attn_fwd:
[----:B------:R-:W0:Y:S01]  /*0000*/  LDC R1, c[0x0][0x28] ;  /* 0x00000a00ff017b82 */ /* 0x000e220000000800 */
[----:B------:R-:W1:Y:S07]  /*0010*/  S2R R120, SR_TID.X ;  /* 0x0000000000787919 */ /* 0x000e6e0000002100 */
[----:B------:R-:W2:Y:S01]  /*0020*/  S2UR UR24, SR_CTAID.Y ;  /* 0x00000000001879c3 */ /* 0x000ea20000002600 */
[----:B------:R-:W-:Y:S01]  /*0030*/  ULDC.64 UR4, c[0x0][0x240] ;  /* 0x0000900000047ab9 */ /* 0x000fe20000000a00 */
[----:B------:R-:W-:Y:S01]  /*0040*/  ULDC.64 UR28, c[0x0][0x208] ;  /* 0x00008200001c7ab9 */ /* 0x000fe20000000a00 */
[----:B------:R-:W3:Y:S01]  /*0050*/  S2R R3, SR_CTAID.X ;  /* 0x0000000000037919 */ /* 0x000ee20000002500 */
[----:B------:R-:W-:Y:S01]  /*0060*/  ULDC UR32, c[0x0][0x280] ;  /* 0x0000a00000207ab9 */ /* 0x000fe20000000800 */
[----:B0-----:R-:W-:-:S03]  /*0070*/  IADD3 R1, R1, -0x198, RZ ;  /* 0xfffffe6801017810 */ /* 0x001fc60007ffe0ff */
[----:B------:R-:W0:Y:S08]  /*0080*/  LDC R6, c[0x0][0x248] ;  /* 0x00009200ff067b82 */ /* 0x000e300000000800 */
[----:B------:R-:W4:Y:S01]  /*0090*/  LDC.64 R8, c[0x0][0x210] ;  /* 0x00008400ff087b82 */ /* 0x000f220000000a00 */
[----:B--2---:R-:W-:-:S04]  /*00a0*/  UIMAD UR4, UR24, UR4, URZ ;  /* 0x00000004180472a4 */ /* 0x004fc8000f8e023f */
[----:B------:R-:W-:Y:S01]  /*00b0*/  USHF.L.U32 UR6, UR4, 0x1, URZ ;  /* 0x0000000104067899 */ /* 0x000fe2000800063f */
[----:B-1----:R-:W-:Y:S02]  /*00c0*/  LOP3.LUT R0, R120, 0xff, RZ, 0xc0, !PT ;  /* 0x000000ff78007812 */ /* 0x002fe400078ec0ff */
[----:B------:R-:W-:-:S03]  /*00d0*/  SHF.R.U32.HI R5, RZ, 0x8, R120 ;  /* 0x00000008ff057819 */ /* 0x000fc60000011678 */
[----:B---3--:R-:W-:Y:S01]  /*00e0*/  IMAD R2, R3, 0x100, R0 ;  /* 0x0000010003027824 */ /* 0x008fe200078e0200 */
[----:B------:R-:W-:-:S03]  /*00f0*/  SGXT.U32 R5, R5, 0x1 ;  /* 0x000000010505781a */ /* 0x000fc60000000000 */
[----:B------:R-:W-:Y:S01]  /*0100*/  IMAD R0, R2, UR5, RZ ;  /* 0x0000000502007c24 */ /* 0x000fe2000f8e02ff */
[----:B------:R-:W-:Y:S01]  /*0110*/  UIMAD.WIDE UR4, UR4, 0x2, URZ ;  /* 0x00000002040478a5 */ /* 0x000fe2000f8e023f */
[----:B0-----:R-:W-:-:S03]  /*0120*/  IMAD R5, R5, R6, RZ ;  /* 0x0000000605057224 */ /* 0x001fc600078e02ff */
[C---:B------:R-:W-:Y:S01]  /*0130*/  SHF.L.U32 R3, R0.reuse, 0x1, RZ ;  /* 0x0000000100037819 */ /* 0x040fe200000006ff */
[----:B------:R-:W-:-:S03]  /*0140*/  IMAD.HI R0, R0, 0x2, RZ ;  /* 0x0000000200007827 */ /* 0x000fc600078e02ff */
[----:B----4-:R-:W-:Y:S01]  /*0150*/  IADD3 R3, P0, P1, R3, UR6, R8 ;  /* 0x0000000603037c10 */ /* 0x010fe2000f91e008 */
[----:B------:R-:W-:-:S03]  /*0160*/  IMAD R7, R6, 0x2, R5 ;  /* 0x0000000206077824 */ /* 0x000fc600078e0205 */
[----:B------:R-:W-:Y:S02]  /*0170*/  IADD3.X R0, R0, UR5, R9, P0, P1 ;  /* 0x0000000500007c10 */ /* 0x000fe400087e2409 */
[C---:B------:R-:W-:Y:S02]  /*0180*/  LEA R8, P0, R5.reuse, R3, 0x1 ;  /* 0x0000000305087211 */ /* 0x040fe400078008ff */
[C---:B------:R-:W-:Y:S02]  /*0190*/  LEA R13, R6.reuse, R7, 0x1 ;  /* 0x00000007060d7211 */ /* 0x040fe400078e08ff */
[-C--:B------:R-:W-:Y:S02]  /*01a0*/  LEA.HI.X.SX32 R9, R5, R0.reuse, 0x1, P0 ;  /* 0x0000000005097211 */ /* 0x080fe400000f0eff */
[-C--:B------:R-:W-:Y:S01]  /*01b0*/  LEA R10, P1, R7, R3.reuse, 0x1 ;  /* 0x00000003070a7211 */ /* 0x080fe200078208ff */
[----:B------:R-:W-:Y:S01]  /*01c0*/  IMAD R5, R6, 0x2, R13 ;  /* 0x0000000206057824 */ /* 0x000fe200078e020d */
[----:B------:R-:W-:Y:S01]  /*01d0*/  LEA R12, P0, R13, R3, 0x1 ;  /* 0x000000030d0c7211 */ /* 0x000fe200078008ff */
[----:B------:R0:W2:Y:S01]  /*01e0*/  LDG.E.U16 R2, desc[UR28][R8.64] ;  /* 0x0000001c08027981 */ /* 0x0000a2000c1e1500 */
[----:B------:R-:W-:-:S02]  /*01f0*/  LEA.HI.X.SX32 R11, R7, R0, 0x1, P1 ;  /* 0x00000000070b7211 */ /* 0x000fc400008f0eff */
[----:B------:R-:W-:-:S03]  /*0200*/  LEA R7, R6, R5, 0x1 ;  /* 0x0000000506077211 */ /* 0x000fc600078e08ff */
[----:B------:R1:W3:Y:S02]  /*0210*/  LDG.E.U16 R4, desc[UR28][R10.64] ;  /* 0x0000001c0a047981 */ /* 0x0002e4000c1e1500 */
[----:B------:R-:W-:-:S05]  /*0220*/  IMAD R19, R6, 0x2, R7 ;  /* 0x0000000206137824 */ /* 0x000fca00078e0207 */
[----:B0-----:R-:W-:-:S05]  /*0230*/  LEA R9, R6, R19, 0x1 ;  /* 0x0000001306097211 */ /* 0x001fca00078e08ff */
[C---:B-1----:R-:W-:Y:S01]  /*0240*/  IMAD R11, R6.reuse, 0x2, R9 ;  /* 0x00000002060b7824 */ /* 0x042fe200078e0209 */
[-C--:B------:R-:W-:Y:S02]  /*0250*/  LEA.HI.X.SX32 R13, R13, R0.reuse, 0x1, P0 ;  /* 0x000000000d0d7211 */ /* 0x080fe400000f0eff */
[-C--:B------:R-:W-:Y:S02]  /*0260*/  LEA R14, P0, R5, R3.reuse, 0x1 ;  /* 0x00000003050e7211 */ /* 0x080fe400078008ff */
[----:B------:R-:W-:Y:S02]  /*0270*/  LEA R16, P1, R7, R3, 0x1 ;  /* 0x0000000307107211 */ /* 0x000fe400078208ff */
[C---:B------:R-:W-:Y:S02]  /*0280*/  LEA R21, R6.reuse, R11, 0x1 ;  /* 0x0000000b06157211 */ /* 0x040fe400078e08ff */
[-C--:B------:R-:W-:Y:S02]  /*0290*/  LEA.HI.X.SX32 R15, R5, R0.reuse, 0x1, P0 ;  /* 0x00000000050f7211 */ /* 0x080fe400000f0eff */
[-C--:B------:R-:W-:Y:S01]  /*02a0*/  LEA.HI.X.SX32 R17, R7, R0.reuse, 0x1, P1 ;  /* 0x0000000007117211 */ /* 0x080fe200008f0eff */
[----:B------:R-:W-:Y:S01]  /*02b0*/  IMAD R23, R6, 0x2, R21 ;  /* 0x0000000206177824 */ /* 0x000fe200078e0215 */
[CC--:B------:R-:W-:Y:S01]  /*02c0*/  LEA R18, P0, R19.reuse, R3.reuse, 0x1 ;  /* 0x0000000313127211 */ /* 0x0c0fe200078008ff */
[----:B------:R-:W4:Y:S03]  /*02d0*/  LDG.E.U16 R5, desc[UR28][R12.64] ;  /* 0x0000001c0c057981 */ /* 0x000f26000c1e1500 */
[----:B------:R-:W-:Y:S01]  /*02e0*/  LEA.HI.X.SX32 R19, R19, R0, 0x1, P0 ;  /* 0x0000000013137211 */ /* 0x000fe200000f0eff */
[----:B------:R0:W5:Y:S01]  /*02f0*/  LDG.E.U16 R22, desc[UR28][R16.64] ;  /* 0x0000001c10167981 */ /* 0x000162000c1e1500 */
[----:B------:R-:W-:-:S03]  /*0300*/  LEA R8, P0, R9, R3, 0x1 ;  /* 0x0000000309087211 */ /* 0x000fc600078008ff */
[----:B------:R1:W4:Y:S01]  /*0310*/  LDG.E.U16 R24, desc[UR28][R18.64] ;  /* 0x0000001c12187981 */ /* 0x000322000c1e1500 */
[----:B------:R-:W-:-:S03]  /*0320*/  LEA.HI.X.SX32 R9, R9, R0, 0x1, P0 ;  /* 0x0000000009097211 */ /* 0x000fc600000f0eff */
[----:B------:R1:W4:Y:S01]  /*0330*/  LDG.E.U16 R7, desc[UR28][R14.64] ;  /* 0x0000001c0e077981 */ /* 0x000322000c1e1500 */
[C---:B0-----:R-:W-:Y:S02]  /*0340*/  LEA R17, R6.reuse, R23, 0x1 ;  /* 0x0000001706117211 */ /* 0x041fe400078e08ff */
[-C--:B------:R-:W-:Y:S01]  /*0350*/  LEA R10, P0, R11, R3.reuse, 0x1 ;  /* 0x000000030b0a7211 */ /* 0x080fe200078008ff */
[----:B------:R-:W4:Y:S01]  /*0360*/  LDG.E.U16 R26, desc[UR28][R8.64] ;  /* 0x0000001c081a7981 */ /* 0x000f22000c1e1500 */
[-C--:B------:R-:W-:Y:S01]  /*0370*/  LEA R12, P1, R21, R3.reuse, 0x1 ;  /* 0x00000003150c7211 */ /* 0x080fe200078208ff */
[C---:B-1----:R-:W-:Y:S01]  /*0380*/  IMAD R19, R6.reuse, 0x2, R17 ;  /* 0x0000000206137824 */ /* 0x042fe200078e0211 */
[-C--:B------:R-:W-:Y:S02]  /*0390*/  LEA.HI.X.SX32 R11, R11, R0.reuse, 0x1, P0 ;  /* 0x000000000b0b7211 */ /* 0x080fe400000f0eff */
[----:B------:R-:W-:Y:S02]  /*03a0*/  LEA.HI.X.SX32 R13, R21, R0, 0x1, P1 ;  /* 0x00000000150d7211 */ /* 0x000fe400008f0eff */
[----:B------:R-:W-:Y:S01]  /*03b0*/  LEA R14, P0, R23, R3, 0x1 ;  /* 0x00000003170e7211 */ /* 0x000fe200078008ff */
[----:B------:R-:W4:Y:S01]  /*03c0*/  LDG.E.U16 R28, desc[UR28][R10.64] ;  /* 0x0000001c0a1c7981 */ /* 0x000f22000c1e1500 */
[----:B------:R-:W-:-:S02]  /*03d0*/  LEA R21, R6, R19, 0x1 ;  /* 0x0000001306157211 */ /* 0x000fc400078e08ff */
[-C--:B------:R-:W-:Y:S01]  /*03e0*/  LEA.HI.X.SX32 R15, R23, R0.reuse, 0x1, P0 ;  /* 0x00000000170f7211 */ /* 0x080fe200000f0eff */
[----:B------:R0:W3:Y:S02]  /*03f0*/  LDG.E.U16 R30, desc[UR28][R12.64] ;  /* 0x0000001c0c1e7981 */ /* 0x0000e4000c1e1500 */
[C---:B------:R-:W-:Y:S01]  /*0400*/  IMAD R23, R6.reuse, 0x2, R21 ;  /* 0x0000000206177824 */ /* 0x040fe200078e0215 */
[-C--:B------:R-:W-:Y:S01]  /*0410*/  LEA R16, P0, R17, R3.reuse, 0x1 ;  /* 0x0000000311107211 */ /* 0x080fe200078008ff */
[----:B------:R1:W4:Y:S01]  /*0420*/  LDG.E.U16 R31, desc[UR28][R14.64] ;  /* 0x0000001c0e1f7981 */ /* 0x000322000c1e1500 */
[----:B------:R-:W-:Y:S02]  /*0430*/  LEA R18, P1, R21, R3, 0x1 ;  /* 0x0000000315127211 */ /* 0x000fe400078208ff */
[----:B------:R-:W-:Y:S02]  /*0440*/  LEA.HI.X.SX32 R17, R17, R0, 0x1, P0 ;  /* 0x0000000011117211 */ /* 0x000fe400000f0eff */
[----:B0-----:R-:W-:-:S02]  /*0450*/  LEA R13, R6, R23, 0x1 ;  /* 0x00000017060d7211 */ /* 0x001fc400078e08ff */
[CC--:B------:R-:W-:Y:S01]  /*0460*/  LEA R8, P0, R19.reuse, R3.reuse, 0x1 ;  /* 0x0000000313087211 */ /* 0x0c0fe200078008ff */
[----:B------:R0:W4:Y:S02]  /*0470*/  LDG.E.U16 R32, desc[UR28][R16.64] ;  /* 0x0000001c10207981 */ /* 0x000124000c1e1500 */
[C---:B-1----:R-:W-:Y:S01]  /*0480*/  IMAD R15, R6.reuse, 0x2, R13 ;  /* 0x00000002060f7824 */ /* 0x042fe200078e020d */
[-C--:B------:R-:W-:Y:S02]  /*0490*/  LEA.HI.X.SX32 R9, R19, R0.reuse, 0x1, P0 ;  /* 0x0000000013097211 */ /* 0x080fe400000f0eff */
[----:B------:R-:W-:Y:S02]  /*04a0*/  LEA.HI.X.SX32 R19, R21, R0, 0x1, P1 ;  /* 0x0000000015137211 */ /* 0x000fe400008f0eff */
[----:B------:R-:W-:Y:S01]  /*04b0*/  LEA R10, P0, R23, R3, 0x1 ;  /* 0x00000003170a7211 */ /* 0x000fe200078008ff */
[----:B------:R-:W4:Y:S01]  /*04c0*/  LDG.E.U16 R33, desc[UR28][R8.64] ;  /* 0x0000001c08217981 */ /* 0x000f22000c1e1500 */
[----:B------:R-:W-:-:S02]  /*04d0*/  LEA R21, R6, R15, 0x1 ;  /* 0x0000000f06157211 */ /* 0x000fc400078e08ff */
[----:B------:R-:W-:Y:S01]  /*04e0*/  LEA.HI.X.SX32 R11, R23, R0, 0x1, P0 ;  /* 0x00000000170b7211 */ /* 0x000fe200000f0eff */
[----:B------:R1:W4:Y:S02]  /*04f0*/  LDG.E.U16 R34, desc[UR28][R18.64] ;  /* 0x0000001c12227981 */ /* 0x000324000c1e1500 */
[C---:B------:R-:W-:Y:S01]  /*0500*/  IMAD R23, R6.reuse, 0x2, R21 ;  /* 0x0000000206177824 */ /* 0x040fe200078e0215 */
[----:B------:R-:W-:Y:S01]  /*0510*/  LEA R12, P0, R13, R3, 0x1 ;  /* 0x000000030d0c7211 */ /* 0x000fe200078008ff */
[----:B------:R1:W4:Y:S03]  /*0520*/  LDG.E.U16 R35, desc[UR28][R10.64] ;  /* 0x0000001c0a237981 */ /* 0x000326000c1e1500 */
[----:B------:R-:W-:-:S05]  /*0530*/  LEA R25, R6, R23, 0x1 ;  /* 0x0000001706197211 */ /* 0x000fca00078e08ff */
[C---:B------:R-:W-:Y:S01]  /*0540*/  IMAD R27, R6.reuse, 0x2, R25 ;  /* 0x00000002061b7824 */ /* 0x040fe200078e0219 */
[-C--:B------:R-:W-:Y:S02]  /*0550*/  LEA.HI.X.SX32 R13, R13, R0.reuse, 0x1, P0 ;  /* 0x000000000d0d7211 */ /* 0x080fe400000f0eff */
[-C--:B------:R-:W-:Y:S02]  /*0560*/  LEA R14, P0, R15, R3.reuse, 0x1 ;  /* 0x000000030f0e7211 */ /* 0x080fe400078008ff */
[----:B0-----:R-:W-:Y:S01]  /*0570*/  LEA R16, P1, R21, R3, 0x1 ;  /* 0x0000000315107211 */ /* 0x001fe200078208ff */
[----:B------:R0:W4:Y:S01]  /*0580*/  LDG.E.U16 R36, desc[UR28][R12.64] ;  /* 0x0000001c0c247981 */ /* 0x000122000c1e1500 */
[C---:B-1----:R-:W-:Y:S02]  /*0590*/  LEA R19, R6.reuse, R27, 0x1 ;  /* 0x0000001b06137211 */ /* 0x042fe400078e08ff */
[-C--:B------:R-:W-:Y:S02]  /*05a0*/  LEA.HI.X.SX32 R15, R15, R0.reuse, 0x1, P0 ;  /* 0x000000000f0f7211 */ /* 0x080fe400000f0eff */
[-C--:B------:R-:W-:Y:S01]  /*05b0*/  LEA.HI.X.SX32 R17, R21, R0.reuse, 0x1, P1 ;  /* 0x0000000015117211 */ /* 0x080fe200008f0eff */
[----:B------:R-:W-:Y:S01]  /*05c0*/  IMAD R21, R6, 0x2, R19 ;  /* 0x0000000206157824 */ /* 0x000fe200078e0213 */
[CC--:B------:R-:W-:Y:S01]  /*05d0*/  LEA R8, P0, R23.reuse, R3.reuse, 0x1 ;  /* 0x0000000317087211 */ /* 0x0c0fe200078008ff */
[----:B------:R-:W4:Y:S03]  /*05e0*/  LDG.E.U16 R37, desc[UR28][R14.64] ;  /* 0x0000001c0e257981 */ /* 0x000f26000c1e1500 */
[----:B------:R-:W-:Y:S01]  /*05f0*/  LEA.HI.X.SX32 R9, R23, R0, 0x1, P0 ;  /* 0x0000000017097211 */ /* 0x000fe200000f0eff */
[----:B------:R1:W4:Y:S01]  /*0600*/  LDG.E.U16 R38, desc[UR28][R16.64] ;  /* 0x0000001c10267981 */ /* 0x000322000c1e1500 */
[----:B------:R-:W-:-:S02]  /*0610*/  LEA R10, P0, R25, R3, 0x1 ;  /* 0x00000003190a7211 */ /* 0x000fc400078008ff */
[----:B------:R-:W-:Y:S01]  /*0620*/  LEA R23, R6, R21, 0x1 ;  /* 0x0000001506177211 */ /* 0x000fe200078e08ff */
[----:B------:R1:W4:Y:S01]  /*0630*/  LDG.E.U16 R39, desc[UR28][R8.64] ;  /* 0x0000001c08277981 */ /* 0x000322000c1e1500 */
[----:B------:R-:W-:-:S03]  /*0640*/  LEA.HI.X.SX32 R11, R25, R0, 0x1, P0 ;  /* 0x00000000190b7211 */ /* 0x000fc600000f0eff */
[C---:B------:R-:W-:Y:S01]  /*0650*/  IMAD R25, R6.reuse, 0x2, R23 ;  /* 0x0000000206197824 */ /* 0x040fe200078e0217 */
[C---:B0-----:R-:W-:Y:S01]  /*0660*/  LEA R12, P0, R21.reuse, R3, 0x1 ;  /* 0x00000003150c7211 */ /* 0x041fe200078008ff */
[----:B------:R0:W4:Y:S03]  /*0670*/  LDG.E.U16 R40, desc[UR28][R10.64] ;  /* 0x0000001c0a287981 */ /* 0x000126000c1e1500 */
[----:B-1----:R-:W-:Y:S02]  /*0680*/  LEA R17, R6, R25, 0x1 ;  /* 0x0000001906117211 */ /* 0x002fe400078e08ff */
[----:B------:R-:W-:-:S03]  /*0690*/  LEA.HI.X.SX32 R13, R21, R0, 0x1, P0 ;  /* 0x00000000150d7211 */ /* 0x000fc600000f0eff */
[C---:B------:R-:W-:Y:S01]  /*06a0*/  IMAD R21, R6.reuse, 0x2, R17 ;  /* 0x0000000206157824 */ /* 0x040fe200078e0211 */
[-C--:B------:R-:W-:Y:S01]  /*06b0*/  LEA R18, P1, R19, R3.reuse, 0x1 ;  /* 0x0000000313127211 */ /* 0x080fe200078208ff */
[----:B------:R-:W4:Y:S01]  /*06c0*/  LDG.E.U16 R42, desc[UR28][R12.64] ;  /* 0x0000001c0c2a7981 */ /* 0x000f22000c1e1500 */
[----:B------:R-:W-:Y:S02]  /*06d0*/  LEA R14, P0, R23, R3, 0x1 ;  /* 0x00000003170e7211 */ /* 0x000fe400078008ff */
[C---:B------:R-:W-:Y:S02]  /*06e0*/  LEA R9, R6.reuse, R21, 0x1 ;  /* 0x0000001506097211 */ /* 0x040fe400078e08ff */
[-C--:B------:R-:W-:Y:S02]  /*06f0*/  LEA.HI.X.SX32 R19, R19, R0.reuse, 0x1, P1 ;  /* 0x0000000013137211 */ /* 0x080fe400008f0eff */
[----:B------:R-:W-:Y:S01]  /*0700*/  LEA.HI.X.SX32 R15, R23, R0, 0x1, P0 ;  /* 0x00000000170f7211 */ /* 0x000fe200000f0eff */
[----:B------:R-:W-:Y:S01]  /*0710*/  IMAD R23, R6, 0x2, R9 ;  /* 0x0000000206177824 */ /* 0x000fe200078e0209 */
[-C--:B------:R-:W-:Y:S01]  /*0720*/  LEA R16, P1, R17, R3.reuse, 0x1 ;  /* 0x0000000311107211 */ /* 0x080fe200078208ff */
[----:B------:R1:W4:Y:S01]  /*0730*/  LDG.E.U16 R41, desc[UR28][R18.64] ;  /* 0x0000001c12297981 */ /* 0x000322000c1e1500 */
[----:B0-----:R-:W-:-:S02]  /*0740*/  LEA R10, P0, R21, R3, 0x1 ;  /* 0x00000003150a7211 */ /* 0x001fc400078008ff */
[-C--:B------:R-:W-:Y:S01]  /*0750*/  LEA.HI.X.SX32 R17, R17, R0.reuse, 0x1, P1 ;  /* 0x0000000011117211 */ /* 0x080fe200008f0eff */
[----:B------:R0:W4:Y:S01]  /*0760*/  LDG.E.U16 R43, desc[UR28][R14.64] ;  /* 0x0000001c0e2b7981 */ /* 0x000122000c1e1500 */
[----:B------:R-:W-:-:S03]  /*0770*/  LEA.HI.X.SX32 R11, R21, R0, 0x1, P0 ;  /* 0x00000000150b7211 */ /* 0x000fc600000f0eff */
[----:B------:R0:W4:Y:S01]  /*0780*/  LDG.E.U16 R44, desc[UR28][R16.64] ;  /* 0x0000001c102c7981 */ /* 0x000122000c1e1500 */
[C---:B-1----:R-:W-:Y:S02]  /*0790*/  LEA R19, R6.reuse, R23, 0x1 ;  /* 0x0000001706137211 */ /* 0x042fe400078e08ff */
[-C--:B------:R-:W-:Y:S01]  /*07a0*/  LEA R18, P0, R9, R3.reuse, 0x1 ;  /* 0x0000000309127211 */ /* 0x080fe200078008ff */
[----:B------:R1:W4:Y:S01]  /*07b0*/  LDG.E.U16 R45, desc[UR28][R10.64] ;  /* 0x0000001c0a2d7981 */ /* 0x000322000c1e1500 */
[----:B------:R-:W-:Y:S01]  /*07c0*/  LEA R20, P1, R19, R3, 0x1 ;  /* 0x0000000313147211 */ /* 0x000fe200078208ff */
[----:B------:R-:W-:-:S03]  /*07d0*/  IMAD R29, R6, 0x2, R19 ;  /* 0x00000002061d7824 */ /* 0x000fc600078e0213 */
[-C--:B------:R-:W-:Y:S02]  /*07e0*/  LEA.HI.X.SX32 R21, R19, R0.reuse, 0x1, P1 ;  /* 0x0000000013157211 */ /* 0x080fe400008f0eff */
[-C--:B------:R-:W-:Y:S02]  /*07f0*/  LEA.HI.X.SX32 R19, R9, R0.reuse, 0x1, P0 ;  /* 0x0000000009137211 */ /* 0x080fe400000f0eff */
[----:B------:R-:W-:Y:S01]  /*0800*/  LEA R9, R6, R29, 0x1 ;  /* 0x0000001d06097211 */ /* 0x000fe200078e08ff */
[----:B------:R1:W4:Y:S01]  /*0810*/  LDG.E.U16 R46, desc[UR28][R20.64] ;  /* 0x0000001c142e7981 */ /* 0x000322000c1e1500 */
[-C--:B0-----:R-:W-:Y:S02]  /*0820*/  LEA R14, P0, R29, R3.reuse, 0x1 ;  /* 0x000000031d0e7211 */ /* 0x081fe400078008ff */
[----:B------:R-:W-:Y:S01]  /*0830*/  LEA R16, P1, R9, R3, 0x1 ;  /* 0x0000000309107211 */ /* 0x000fe200078208ff */
[----:B------:R-:W4:Y:S01]  /*0840*/  LDG.E.U16 R18, desc[UR28][R18.64] ;  /* 0x0000001c12127981 */ /* 0x000f22000c1e1500 */
[----:B------:R-:W-:-:S02]  /*0850*/  LEA.HI.X.SX32 R15, R29, R0, 0x1, P0 ;  /* 0x000000001d0f7211 */ /* 0x000fc400000f0eff */
[-C--:B------:R-:W-:Y:S01]  /*0860*/  LEA R8, P0, R27, R3.reuse, 0x1 ;  /* 0x000000031b087211 */ /* 0x080fe200078008ff */
[----:B------:R-:W-:Y:S01]  /*0870*/  IMAD R6, R6, 0x2, R9 ;  /* 0x0000000206067824 */ /* 0x000fe200078e0209 */
[-C--:B------:R-:W-:Y:S02]  /*0880*/  LEA.HI.X.SX32 R17, R9, R0.reuse, 0x1, P1 ;  /* 0x0000000009117211 */ /* 0x080fe400008f0eff */
[-C--:B------:R-:W-:Y:S01]  /*0890*/  LEA.HI.X.SX32 R9, R27, R0.reuse, 0x1, P0 ;  /* 0x000000001b097211 */ /* 0x080fe200000f0eff */
[----:B------:R0:W4:Y:S01]  /*08a0*/  LDG.E.U16 R15, desc[UR28][R14.64] ;  /* 0x0000001c0e0f7981 */ /* 0x000122000c1e1500 */
[-C--:B-1----:R-:W-:Y:S02]  /*08b0*/  LEA R10, P0, R25, R3.reuse, 0x1 ;  /* 0x00000003190a7211 */ /* 0x082fe400078008ff */
[----:B------:R-:W-:Y:S01]  /*08c0*/  LEA R12, P1, R23, R3, 0x1 ;  /* 0x00000003170c7211 */ /* 0x000fe200078208ff */
[----:B------:R1:W4:Y:S01]  /*08d0*/  LDG.E.U16 R16, desc[UR28][R16.64] ;  /* 0x0000001c10107981 */ /* 0x000322000c1e1500 */
[----:B------:R-:W-:-:S02]  /*08e0*/  LEA.HI.X.SX32 R11, R25, R0, 0x1, P0 ;  /* 0x00000000190b7211 */ /* 0x000fc400000f0eff */
[C---:B------:R-:W-:Y:S01]  /*08f0*/  LEA R20, P0, R6.reuse, R3, 0x1 ;  /* 0x0000000306147211 */ /* 0x040fe200078008ff */
[----:B------:R1:W4:Y:S01]  /*0900*/  LDG.E.U16 R8, desc[UR28][R8.64] ;  /* 0x0000001c08087981 */ /* 0x000322000c1e1500 */
[-C--:B------:R-:W-:Y:S02]  /*0910*/  LEA.HI.X.SX32 R13, R23, R0.reuse, 0x1, P1 ;  /* 0x00000000170d7211 */ /* 0x080fe400008f0eff */
[----:B------:R-:W-:Y:S01]  /*0920*/  LEA.HI.X.SX32 R21, R6, R0, 0x1, P0 ;  /* 0x0000000006157211 */ /* 0x000fe200000f0eff */
[----:B------:R-:W4:Y:S04]  /*0930*/  LDG.E.U16 R10, desc[UR28][R10.64] ;  /* 0x0000001c0a0a7981 */ /* 0x000f28000c1e1500 */
[----:B------:R-:W4:Y:S04]  /*0940*/  LDG.E.U16 R12, desc[UR28][R12.64] ;  /* 0x0000001c0c0c7981 */ /* 0x000f28000c1e1500 */
[----:B------:R-:W4:Y:S01]  /*0950*/  LDG.E.U16 R20, desc[UR28][R20.64] ;  /* 0x0000001c14147981 */ /* 0x000f22000c1e1500 */
[----:B------:R-:W1:Y:S01]  /*0960*/  S2UR UR4, SR_CgaCtaId ;  /* 0x00000000000479c3 */ /* 0x000e620000008800 */
[----:B0-----:R-:W-:Y:S01]  /*0970*/  LOP3.LUT R14, R120, 0x3f, RZ, 0xc0, !PT ;  /* 0x0000003f780e7812 */ /* 0x001fe200078ec0ff */
[----:B------:R-:W-:Y:S01]  /*0980*/  UISETP.GE.AND UP0, UPT, UR32, 0x1, UPT ;  /* 0x000000012000788c */ /* 0x000fe2000bf06270 */
[----:B------:R-:W-:-:S02]  /*0990*/  SHF.R.S32.HI R0, RZ, 0x8, R120 ;  /* 0x00000008ff007819 */ /* 0x000fc40000011478 */
[----:B-1----:R-:W-:Y:S01]  /*09a0*/  SHF.L.U32 R17, R120, 0x7, RZ ;  /* 0x0000000778117819 */ /* 0x002fe200000006ff */
[----:B------:R-:W-:Y:S01]  /*09b0*/  IMAD.SHL.U32 R48, R14, 0x2, RZ ;  /* 0x000000020e307824 */ /* 0x000fe200078e00ff */
[----:B------:R-:W-:Y:S01]  /*09c0*/  UMOV UR25, 0x400 ;  /* 0x0000040000197882 */ /* 0x000fe20000000000 */
[----:B------:R-:W-:-:S03]  /*09d0*/  SGXT R0, R0, 0x1 ;  /* 0x000000010000781a */ /* 0x000fc60000000200 */
[----:B------:R-:W-:Y:S02]  /*09e0*/  LOP3.LUT R3, R48, 0x6000, R17, 0xf8, !PT ;  /* 0x0000600030037812 */ /* 0x000fe400078ef811 */
[----:B------:R-:W-:Y:S02]  /*09f0*/  PLOP3.LUT P0, PT, PT, PT, UP0, 0x80, 0x0 ;  /* 0x000000000000781c */ /* 0x000fe40003f0f008 */
[----:B------:R-:W-:Y:S01]  /*0a00*/  LOP3.LUT R3, R3, 0x90, R0, 0x78, !PT ;  /* 0x0000009003037812 */ /* 0x000fe200078e7800 */
[----:B------:R-:W-:-:S03]  /*0a10*/  ULEA UR25, UR4, UR25, 0x18 ;  /* 0x0000001904197291 */ /* 0x000fc6000f8ec03f */
[C---:B------:R-:W-:Y:S02]  /*0a20*/  LOP3.LUT R0, R3.reuse, 0x20, RZ, 0x3c, !PT ;  /* 0x0000002003007812 */ /* 0x040fe400078e3cff */
[----:B------:R-:W-:Y:S01]  /*0a30*/  LOP3.LUT R9, R3, 0x40, RZ, 0x3c, !PT ;  /* 0x0000004003097812 */ /* 0x000fe200078e3cff */
[----:B------:R-:W-:Y:S01]  /*0a40*/  IMAD.MOV.U32 R6, RZ, RZ, 0x3f800000 ;  /* 0x3f800000ff067424 */ /* 0x000fe200078e00ff */
[----:B------:R-:W-:Y:S02]  /*0a50*/  CS2R R88, SRZ ;  /* 0x0000000000587805 */ /* 0x000fe4000001ff00 */
[----:B------:R-:W-:Y:S02]  /*0a60*/  CS2R R90, SRZ ;  /* 0x00000000005a7805 */ /* 0x000fe4000001ff00 */
[----:B------:R-:W-:Y:S02]  /*0a70*/  CS2R R92, SRZ ;  /* 0x00000000005c7805 */ /* 0x000fe4000001ff00 */
[----:B------:R-:W-:-:S02]  /*0a80*/  CS2R R94, SRZ ;  /* 0x00000000005e7805 */ /* 0x000fc4000001ff00 */
[----:B------:R-:W-:Y:S02]  /*0a90*/  CS2R R96, SRZ ;  /* 0x0000000000607805 */ /* 0x000fe4000001ff00 */
[----:B------:R-:W-:Y:S02]  /*0aa0*/  CS2R R98, SRZ ;  /* 0x0000000000627805 */ /* 0x000fe4000001ff00 */
        /* <DEDUP_REMOVED lines=9> */
[----:B------:R-:W-:Y:S01]  /*0b40*/  CS2R R118, SRZ ;  /* 0x0000000000767805 */ /* 0x000fe2000001ff00 */
[----:B--2---:R0:W-:Y:S02]  /*0b50*/  STS.U16 [R3+UR25], R2 ;  /* 0x0000000203007988 */ /* 0x0041e40008000419 */
[----:B0-----:R-:W-:-:S02]  /*0b60*/  MOV R2, 0xff800000 ;  /* 0xff80000000027802 */ /* 0x001fc40000000f00 */
[----:B-----5:R-:W-:Y:S04]  /*0b70*/  STS.U16 [R3+UR25+0x400], R22 ;  /* 0x0004001603007988 */ /* 0x020fe80008000419 */
[----:B---3--:R-:W-:Y:S04]  /*0b80*/  STS.U16 [R3+UR25+0x800], R30 ;  /* 0x0008001e03007988 */ /* 0x008fe80008000419 */
[----:B----4-:R-:W-:Y:S04]  /*0b90*/  STS.U16 [R3+UR25+0xc00], R34 ;  /* 0x000c002203007988 */ /* 0x010fe80008000419 */
[----:B------:R-:W-:Y:S04]  /*0ba0*/  STS.U16 [R3+UR25+0x1000], R38 ;  /* 0x0010002603007988 */ /* 0x000fe80008000419 */
[----:B------:R-:W-:Y:S04]  /*0bb0*/  STS.U16 [R3+UR25+0x1400], R41 ;  /* 0x0014002903007988 */ /* 0x000fe80008000419 */
[----:B------:R-:W-:Y:S04]  /*0bc0*/  STS.U16 [R3+UR25+0x1800], R44 ;  /* 0x0018002c03007988 */ /* 0x000fe80008000419 */
[----:B------:R0:W-:Y:S04]  /*0bd0*/  STS.U16 [R3+UR25+0x1c00], R46 ;  /* 0x001c002e03007988 */ /* 0x0001e80008000419 */
[----:B------:R-:W-:Y:S01]  /*0be0*/  STS.U16 [R0+UR25+0x100], R4 ;  /* 0x0001000400007988 */ /* 0x000fe20008000419 */
[----:B0-----:R-:W-:-:S03]  /*0bf0*/  LOP3.LUT R3, R3, 0x60, RZ, 0x3c, !PT ;  /* 0x0000006003037812 */ /* 0x001fc600078e3cff */
[----:B------:R-:W-:Y:S04]  /*0c00*/  STS.U16 [R0+UR25+0x500], R24 ;  /* 0x0005001800007988 */ /* 0x000fe80008000419 */
[----:B------:R-:W-:Y:S04]  /*0c10*/  STS.U16 [R0+UR25+0x900], R31 ;  /* 0x0009001f00007988 */ /* 0x000fe80008000419 */
[----:B------:R-:W-:Y:S04]  /*0c20*/  STS.U16 [R0+UR25+0xd00], R35 ;  /* 0x000d002300007988 */ /* 0x000fe80008000419 */
[----:B------:R-:W-:Y:S04]  /*0c30*/  STS.U16 [R0+UR25+0x1100], R39 ;  /* 0x0011002700007988 */ /* 0x000fe80008000419 */
[----:B------:R-:W-:Y:S04]  /*0c40*/  STS.U16 [R0+UR25+0x1500], R42 ;  /* 0x0015002a00007988 */ /* 0x000fe80008000419 */
[----:B------:R-:W-:Y:S04]  /*0c50*/  STS.U16 [R0+UR25+0x1900], R45 ;  /* 0x0019002d00007988 */ /* 0x000fe80008000419 */
[----:B------:R0:W-:Y:S04]  /*0c60*/  STS.U16 [R0+UR25+0x1d00], R15 ;  /* 0x001d000f00007988 */ /* 0x0001e80008000419 */
[----:B------:R-:W-:Y:S04]  /*0c70*/  STS.U16 [R9+UR25+0x200], R5 ;  /* 0x0002000509007988 */ /* 0x000fe80008000419 */
[----:B------:R-:W-:Y:S04]  /*0c80*/  STS.U16 [R9+UR25+0x600], R26 ;  /* 0x0006001a09007988 */ /* 0x000fe80008000419 */
[----:B------:R-:W-:Y:S04]  /*0c90*/  STS.U16 [R9+UR25+0xa00], R32 ;  /* 0x000a002009007988 */ /* 0x000fe80008000419 */
[----:B------:R-:W-:Y:S04]  /*0ca0*/  STS.U16 [R9+UR25+0xe00], R36 ;  /* 0x000e002409007988 */ /* 0x000fe80008000419 */
[----:B------:R-:W-:Y:S04]  /*0cb0*/  STS.U16 [R9+UR25+0x1200], R40 ;  /* 0x0012002809007988 */ /* 0x000fe80008000419 */
[----:B------:R-:W-:Y:S04]  /*0cc0*/  STS.U16 [R9+UR25+0x1600], R43 ;  /* 0x0016002b09007988 */ /* 0x000fe80008000419 */
[----:B------:R-:W-:Y:S04]  /*0cd0*/  STS.U16 [R9+UR25+0x1a00], R18 ;  /* 0x001a001209007988 */ /* 0x000fe80008000419 */
[----:B------:R-:W-:Y:S01]  /*0ce0*/  STS.U16 [R9+UR25+0x1e00], R16 ;  /* 0x001e001009007988 */ /* 0x000fe20008000419 */
[----:B0-----:R-:W-:-:S03]  /*0cf0*/  IMAD.MOV.U32 R0, RZ, RZ, -0x800000 ;  /* 0xff800000ff007424 */ /* 0x001fc600078e00ff */
[----:B------:R0:W-:Y:S04]  /*0d00*/  STS.U16 [R3+UR25+0x300], R7 ;  /* 0x0003000703007988 */ /* 0x0001e80008000419 */
[----:B------:R-:W-:Y:S04]  /*0d10*/  STS.U16 [R3+UR25+0x700], R28 ;  /* 0x0007001c03007988 */ /* 0x000fe80008000419 */
[----:B------:R-:W-:Y:S04]  /*0d20*/  STS.U16 [R3+UR25+0xb00], R33 ;  /* 0x000b002103007988 */ /* 0x000fe80008000419 */
[----:B------:R-:W-:Y:S01]  /*0d30*/  STS.U16 [R3+UR25+0xf00], R37 ;  /* 0x000f002503007988 */ /* 0x000fe20008000419 */
[----:B0-----:R-:W-:-:S03]  /*0d40*/  MOV R7, 0x3f800000 ;  /* 0x3f80000000077802 */ /* 0x001fc60000000f00 */
[----:B------:R-:W-:Y:S04]  /*0d50*/  STS.U16 [R3+UR25+0x1300], R8 ;  /* 0x0013000803007988 */ /* 0x000fe80008000419 */
[----:B------:R-:W-:Y:S04]  /*0d60*/  STS.U16 [R3+UR25+0x1700], R10 ;  /* 0x0017000a03007988 */ /* 0x000fe80008000419 */
[----:B------:R-:W-:Y:S04]  /*0d70*/  STS.U16 [R3+UR25+0x1b00], R12 ;  /* 0x001b000c03007988 */ /* 0x000fe80008000419 */
[----:B------:R0:W-:Y:S02]  /*0d80*/  STS.U16 [R3+UR25+0x1f00], R20 ;  /* 0x001f001403007988 */ /* 0x0001e40008000419 */
[----:B0-----:R-:W-:Y:S01]  /*0d90*/  LOP3.LUT R3, R120, 0x1ff, RZ, 0xc0, !PT ;  /* 0x000001ff78037812 */ /* 0x001fe200078ec0ff */
[----:B------:R-:W-:Y:S06]  /*0da0*/  @!P0 BRA `(.L_x_0) ;  /* 0x0000003c001c8947 */ /* 0x000fec0003800000 */
[--C-:B------:R-:W-:Y:S01]  /*0db0*/  SHF.R.U32.HI R0, RZ, 0x5, R120.reuse ;  /* 0x00000005ff007819 */ /* 0x100fe20000011678 */
[----:B------:R-:W-:Y:S01]  /*0dc0*/  ULDC.64 UR20, c[0x0][0x250] ;  /* 0x0000940000147ab9 */ /* 0x000fe20000000a00 */
[----:B------:R-:W-:Y:S01]  /*0dd0*/  ULDC UR4, c[0x0][0x258] ;  /* 0x0000960000047ab9 */ /* 0x000fe20000000800 */
[----:B------:R-:W-:Y:S01]  /*0de0*/  UIMAD UR20, UR24, UR20, URZ ;  /* 0x00000014181472a4 */ /* 0x000fe2000f8e023f */
[----:B------:R-:W-:Y:S01]  /*0df0*/  R2UR UR33, R0 ;  /* 0x00000000002172ca */ /* 0x000fe200000e0000 */
[----:B------:R-:W-:Y:S01]  /*0e00*/  ULDC.64 UR22, c[0x0][0x260] ;  /* 0x0000980000167ab9 */ /* 0x000fe20000000a00 */
[----:B------:R-:W-:Y:S01]  /*0e10*/  LOP3.LUT R0, R120, 0x180, RZ, 0xc0, !PT ;  /* 0x0000018078007812 */ /* 0x000fe200078ec0ff */
[----:B------:R-:W-:Y:S01]  /*0e20*/  IMAD R14, R14, UR4, RZ ;  /* 0x000000040e0e7c24 */ /* 0x000fe2000f8e02ff */
[C---:B------:R-:W-:Y:S01]  /*0e30*/  LOP3.LUT R2, R120.reuse, 0x1c0, RZ, 0xc0, !PT ;  /* 0x000001c078027812 */ /* 0x040fe200078ec0ff */
[----:B------:R-:W-:Y:S01]  /*0e40*/  USHF.L.U32 UR4, UR20, 0x1, URZ ;  /* 0x0000000114047899 */ /* 0x000fe2000800063f */
[----:B------:R-:W-:Y:S01]  /*0e50*/  SHF.L.U32 R4, R3, 0x1, RZ ;  /* 0x0000000103047819 */ /* 0x000fe200000006ff */
[----:B------:R-:W-:Y:S01]  /*0e60*/  UIMAD UR22, UR24, UR22, URZ ;  /* 0x00000016181672a4 */ /* 0x000fe2000f8e023f */
[----:B------:R-:W-:Y:S01]  /*0e70*/  LOP3.LUT R3, R120, 0x7f, RZ, 0xc0, !PT ;  /* 0x0000007f78037812 */ /* 0x000fe200078ec0ff */
[----:B------:R-:W-:Y:S01]  /*0e80*/  ULDC.64 UR8, c[0x0][0x218] ;  /* 0x0000860000087ab9 */ /* 0x000fe20000000a00 */
[----:B------:R-:W-:Y:S01]  /*0e90*/  LOP3.LUT R7, R48, 0x180, R120, 0xf8, !PT ;  /* 0x0000018030077812 */ /* 0x000fe200078ef878 */
[----:B------:R-:W-:Y:S01]  /*0ea0*/  USHF.L.U32 UR5, UR22, 0x1, URZ ;  /* 0x0000000116057899 */ /* 0x000fe2000800063f */
[----:B------:R-:W-:Y:S01]  /*0eb0*/  SHF.R.U32.HI R0, RZ, 0x3, R0 ;  /* 0x00000003ff007819 */ /* 0x000fe20000011600 */
[----:B------:R-:W0:Y:S01]  /*0ec0*/  LDC R18, c[0x0][0x268] ;  /* 0x00009a00ff127b82 */ /* 0x000e220000000800 */
[----:B------:R-:W-:Y:S01]  /*0ed0*/  SHF.R.U32.HI R5, RZ, 0x2, R2 ;  /* 0x00000002ff057819 */ /* 0x000fe20000011602 */
[----:B------:R-:W-:Y:S01]  /*0ee0*/  IMAD R2, R3, UR23, RZ ;  /* 0x0000001703027c24 */ /* 0x000fe2000f8e02ff */
[----:B------:R-:W-:Y:S01]  /*0ef0*/  LOP3.LUT R6, R7, R0, RZ, 0x3c, !PT ;  /* 0x0000000007067212 */ /* 0x000fe200078e3cff */
[----:B------:R-:W-:Y:S01]  /*0f00*/  IMAD.SHL.U32 R0, R14, 0x2, RZ ;  /* 0x000000020e007824 */ /* 0x000fe200078e00ff */
[----:B------:R-:W-:Y:S01]  /*0f10*/  LOP3.LUT R3, R4, R5, RZ, 0x3c, !PT ;  /* 0x0000000504037212 */ /* 0x000fe200078e3cff */
[----:B------:R-:W-:Y:S01]  /*0f20*/  IMAD.U32 R5, RZ, RZ, UR4 ;  /* 0x00000004ff057e24 */ /* 0x000fe2000f8e00ff */
[----:B------:R-:W-:Y:S01]  /*0f30*/  MOV R7, UR5 ;  /* 0x0000000500077c02 */ /* 0x000fe20008000f00 */
[----:B------:R-:W-:Y:S01]  /*0f40*/  UIMAD.WIDE UR4, UR20, 0x2, URZ ;  /* 0x00000002140478a5 */ /* 0x000fe2000f8e023f */
[----:B------:R-:W-:Y:S01]  /*0f50*/  SHF.L.U32 R4, R2, 0x1, RZ ;  /* 0x0000000102047819 */ /* 0x000fe200000006ff */
[----:B------:R-:W-:Y:S01]  /*0f60*/  ULDC.64 UR10, c[0x0][0x220] ;  /* 0x00008800000a7ab9 */ /* 0x000fe20000000a00 */
[----:B------:R-:W-:Y:S01]  /*0f70*/  IADD3 R16, P0, P1, R0, UR8, R5 ;  /* 0x0000000800107c10 */ /* 0x000fe2000f91e005 */
[----:B------:R-:W-:Y:S01]  /*0f80*/  UIMAD.WIDE UR6, UR22, 0x2, URZ ;  /* 0x00000002160678a5 */ /* 0x000fe2000f8e023f */
[----:B------:R-:W-:Y:S01]  /*0f90*/  SHF.R.U32.HI R5, RZ, 0x6, R120 ;  /* 0x00000006ff057819 */ /* 0x000fe20000011678 */
[----:B------:R-:W-:Y:S01]  /*0fa0*/  IMAD.HI R14, R14, 0x2, RZ ;  /* 0x000000020e0e7827 */ /* 0x000fe200078e02ff */
[----:B------:R-:W-:-:S02]  /*0fb0*/  IADD3 R0, P2, P3, R4, UR10, R7 ;  /* 0x0000000a04007c10 */ /* 0x000fc4000fb5e007 */
[----:B------:R-:W-:Y:S02]  /*0fc0*/  CS2R R88, SRZ ;  /* 0x0000000000587805 */ /* 0x000fe4000001ff00 */
[----:B------:R-:W-:Y:S01]  /*0fd0*/  SGXT.U32 R5, R5, 0x3 ;  /* 0x000000030505781a */ /* 0x000fe20000000000 */
[----:B------:R-:W-:Y:S01]  /*0fe0*/  IMAD.U32 R7, RZ, RZ, UR5 ;  /* 0x00000005ff077e24 */ /* 0x000fe2000f8e00ff */
[----:B------:R-:W-:Y:S01]  /*0ff0*/  LOP3.LUT R4, R6, 0x2000, R17, 0xf8, !PT ;  /* 0x0000200006047812 */ /* 0x000fe200078ef811 */
[----:B------:R-:W-:Y:S01]  /*1000*/  IMAD.U32 R6, RZ, RZ, UR21 ;  /* 0x00000015ff067e24 */ /* 0x000fe2000f8e00ff */
[----:B------:R-:W-:Y:S01]  /*1010*/  MOV R9, UR7 ;  /* 0x0000000700097c02 */ /* 0x000fe20008000f00 */
[----:B------:R-:W-:Y:S01]  /*1020*/  IMAD R5, R5, UR21, RZ ;  /* 0x0000001505057c24 */ /* 0x000fe2000f8e02ff */
[----:B------:R-:W-:Y:S01]  /*1030*/  IADD3.X R14, R14, UR9, R7, P0, P1 ;  /* 0x000000090e0e7c10 */ /* 0x000fe200087e2407 */
[----:B------:R-:W-:Y:S01]  /*1040*/  IMAD.HI R2, R2, 0x2, RZ ;  /* 0x0000000202027827 */ /* 0x000fe200078e02ff */
[----:B------:R-:W-:Y:S01]  /*1050*/  SHF.R.U32.HI R8, RZ, 0x7, R120 ;  /* 0x00000007ff087819 */ /* 0x000fe20000011678 */
[----:B------:R-:W-:Y:S01]  /*1060*/  UIADD3 UR7, UR25, 0x8000, URZ ;  /* 0x0000800019077890 */ /* 0x000fe2000fffe03f */
[----:B------:R-:W-:Y:S01]  /*1070*/  MOV R7, UR21 ;  /* 0x0000001500077c02 */ /* 0x000fe20008000f00 */
[----:B------:R-:W-:Y:S01]  /*1080*/  IMAD R6, R6, 0x8, R5 ;  /* 0x0000000806067824 */ /* 0x000fe200078e0205 */
[----:B------:R-:W-:Y:S01]  /*1090*/  IADD3.X R12, R2, UR11, R9, P2, P3 ;  /* 0x0000000b020c7c10 */ /* 0x000fe200097e6409 */
[----:B------:R-:W-:Y:S01]  /*10a0*/  IMAD.U32 R10, RZ, RZ, UR21 ;  /* 0x00000015ff0a7e24 */ /* 0x000fe2000f8e00ff */
[----:B------:R-:W-:Y:S01]  /*10b0*/  SGXT.U32 R2, R8, 0x2 ;  /* 0x000000020802781a */ /* 0x000fe20000000000 */
[----:B------:R-:W-:Y:S01]  /*10c0*/  IMAD.U32 R8, RZ, RZ, UR21 ;  /* 0x00000015ff087e24 */ /* 0x000fe2000f8e00ff */
[----:B------:R-:W-:Y:S01]  /*10d0*/  MOV R9, UR21 ;  /* 0x0000001500097c02 */ /* 0x000fe20008000f00 */
[----:B------:R-:W-:Y:S01]  /*10e0*/  IMAD R7, R7, 0x8, R6 ;  /* 0x0000000807077824 */ /* 0x000fe200078e0206 */
[----:B------:R-:W-:Y:S01]  /*10f0*/  MOV R11, UR21 ;  /* 0x00000015000b7c02 */ /* 0x000fe20008000f00 */
[----:B0-----:R-:W-:Y:S01]  /*1100*/  IMAD R13, R2, R18, RZ ;  /* 0x00000012020d7224 */ /* 0x001fe200078e02ff */
[-C--:B------:R-:W-:Y:S01]  /*1110*/  LEA R120, P1, R6, R16.reuse, 0x1 ;  /* 0x0000001006787211 */ /* 0x080fe200078208ff */
[----:B------:R-:W-:Y:S01]  /*1120*/  IMAD R8, R8, 0x8, R7 ;  /* 0x0000000808087824 */ /* 0x000fe200078e0207 */
[----:B------:R-:W-:Y:S01]  /*1130*/  LEA R124, P0, R5, R16, 0x1 ;  /* 0x00000010057c7211 */ /* 0x000fe200078008ff */
[----:B------:R-:W-:Y:S01]  /*1140*/  IMAD.U32 R22, RZ, RZ, UR21 ;  /* 0x00000015ff167e24 */ /* 0x000fe2000f8e00ff */
[----:B------:R-:W-:Y:S01]  /*1150*/  LEA.HI.X.SX32 R121, R6, R14, 0x1, P1 ;  /* 0x0000000e06797211 */ /* 0x000fe200008f0eff */
[----:B------:R-:W-:Y:S01]  /*1160*/  IMAD.U32 R27, RZ, RZ, UR21 ;  /* 0x00000015ff1b7e24 */ /* 0x000fe2000f8e00ff */
[----:B------:R-:W-:Y:S01]  /*1170*/  LEA R2, R9, R8, 0x3 ;  /* 0x0000000809027211 */ /* 0x000fe200078e18ff */
[----:B------:R-:W-:Y:S01]  /*1180*/  IMAD.U32 R29, RZ, RZ, UR21 ;  /* 0x00000015ff1d7e24 */ /* 0x000fe2000f8e00ff */
[----:B------:R-:W-:Y:S01]  /*1190*/  MOV R21, UR21 ;  /* 0x0000001500157c02 */ /* 0x000fe20008000f00 */
[----:B------:R0:W-:Y:S01]  /*11a0*/  STL.64 [R1+0x130], R120 ;  /* 0x0001307801007387 */ /* 0x0001e20000100a00 */
[----:B------:R-:W-:Y:S01]  /*11b0*/  LEA R9, R11, R2, 0x3 ;  /* 0x000000020b097211 */ /* 0x000fe200078e18ff */
[----:B------:R-:W-:Y:S01]  /*11c0*/  IMAD.U32 R26, RZ, RZ, UR21 ;  /* 0x00000015ff1a7e24 */ /* 0x000fe2000f8e00ff */
[----:B------:R-:W-:Y:S01]  /*11d0*/  LEA R122, P2, R7, R16, 0x1 ;  /* 0x00000010077a7211 */ /* 0x000fe200078408ff */
[----:B------:R-:W-:Y:S01]  /*11e0*/  IMAD.U32 R28, RZ, RZ, UR21 ;  /* 0x00000015ff1c7e24 */ /* 0x000fe2000f8e00ff */
[-C--:B------:R-:W-:Y:S01]  /*11f0*/  LEA.HI.X.SX32 R125, R5, R14.reuse, 0x1, P0 ;  /* 0x0000000e057d7211 */ /* 0x080fe200000f0eff */
[----:B------:R-:W-:Y:S01]  /*1200*/  IMAD R10, R10, 0x8, R9 ;  /* 0x000000080a0a7824 */ /* 0x000fe200078e0209 */
[----:B------:R-:W-:Y:S01]  /*1210*/  MOV R20, UR21 ;  /* 0x0000001500147c02 */ /* 0x000fe20008000f00 */
[----:B------:R-:W-:Y:S01]  /*1220*/  USHF.R.U32.HI UR7, URZ, 0x4, UR7 ;  /* 0x000000043f077899 */ /* 0x000fe20008011607 */
[----:B------:R-:W-:Y:S01]  /*1230*/  LEA.HI.X.SX32 R123, R7, R14, 0x1, P2 ;  /* 0x0000000e077b7211 */ /* 0x000fe200010f0eff */
[----:B------:R-:W-:Y:S01]  /*1240*/  IMAD R11, R21, 0x8, R10 ;  /* 0x00000008150b7824 */ /* 0x000fe200078e020a */
[----:B------:R-:W-:Y:S01]  /*1250*/  STL.64 [R1+0x138], R124 ;  /* 0x0001387c01007387 */ /* 0x000fe20000100a00 */
[C---:B0-----:R-:W-:Y:S01]  /*1260*/  LEA R120, P0, R8.reuse, R16, 0x1 ;  /* 0x0000001008787211 */ /* 0x041fe200078008ff */
[----:B------:R-:W-:Y:S01]  /*1270*/  USGXT.U32 UR10, UR7, 0xe ;  /* 0x0000000e070a789a */ /* 0x000fe20008000000 */
[----:B------:R-:W-:Y:S01]  /*1280*/  MOV R25, UR21 ;  /* 0x0000001500197c02 */ /* 0x000fe20008000f00 */
[----:B------:R0:W-:Y:S01]  /*1290*/  STL.64 [R1+0x128], R122 ;  /* 0x0001287a01007387 */ /* 0x0001e20000100a00 */
[----:B------:R-:W-:Y:S01]  /*12a0*/  LEA.HI.X.SX32 R121, R8, R14, 0x1, P0 ;  /* 0x0000000e08797211 */ /* 0x000fe200000f0eff */
[----:B------:R-:W-:Y:S01]  /*12b0*/  UIADD3 UR14, UP0, UR10, 0x2, URZ ;  /* 0x000000020a0e7890 */ /* 0x000fe2000ff1e03f */
[----:B------:R-:W-:Y:S01]  /*12c0*/  LEA R5, R20, R11, 0x3 ;  /* 0x0000000b14057211 */ /* 0x000fe200078e18ff */
[----:B------:R-:W-:Y:S01]  /*12d0*/  UMOV UR6, URZ ;  /* 0x0000003f00067c82 */ /* 0x000fe20008000000 */
[----:B------:R-:W-:Y:S01]  /*12e0*/  MOV R24, UR21 ;  /* 0x0000001500187c02 */ /* 0x000fe20008000f00 */
[----:B------:R1:W-:Y:S01]  /*12f0*/  STL.64 [R1+0x120], R120 ;  /* 0x0001207801007387 */ /* 0x0003e20000100a00 */
[----:B------:R-:W-:Y:S01]  /*1300*/  LEA R6, R22, R5, 0x3 ;  /* 0x0000000516067211 */ /* 0x000fe200078e18ff */
[----:B------:R-:W-:Y:S01]  /*1310*/  UIADD3.X UR15, UR6, 0x40000040, URZ, UP0, !UPT ;  /* 0x40000040060f7890 */ /* 0x000fe200087fe43f */
[----:B------:R-:W-:-:S02]  /*1320*/  LEA R15, R18, R13, 0x2 ;  /* 0x0000000d120f7211 */ /* 0x000fc400078e10ff */
[----:B------:R-:W-:Y:S02]  /*1330*/  CS2R R90, SRZ ;  /* 0x00000000005a7805 */ /* 0x000fe4000001ff00 */
[----:B------:R-:W-:Y:S02]  /*1340*/  LEA R7, R25, R6, 0x3 ;  /* 0x0000000619077211 */ /* 0x000fe400078e18ff */
[----:B------:R-:W-:Y:S02]  /*1350*/  CS2R R92, SRZ ;  /* 0x00000000005c7805 */ /* 0x000fe4000001ff00 */
[----:B0-----:R-:W-:Y:S02]  /*1360*/  LEA R122, P0, R2, R16, 0x1 ;  /* 0x00000010027a7211 */ /* 0x001fe400078008ff */
[----:B------:R-:W-:Y:S02]  /*1370*/  CS2R R94, SRZ ;  /* 0x00000000005e7805 */ /* 0x000fe4000001ff00 */
[----:B------:R-:W-:-:S02]  /*1380*/  LEA R17, R18, R15, 0x2 ;  /* 0x0000000f12117211 */ /* 0x000fc400078e10ff */
[----:B------:R-:W-:Y:S02]  /*1390*/  CS2R R96, SRZ ;  /* 0x0000000000607805 */ /* 0x000fe4000001ff00 */
[----:B------:R-:W-:Y:S02]  /*13a0*/  LEA.HI.X.SX32 R123, R2, R14, 0x1, P0 ;  /* 0x0000000e027b7211 */ /* 0x000fe400000f0eff */
[----:B------:R-:W-:Y:S02]  /*13b0*/  CS2R R98, SRZ ;  /* 0x0000000000627805 */ /* 0x000fe4000001ff00 */
[CC--:B-1----:R-:W-:Y:S02]  /*13c0*/  LEA R120, P1, R9.reuse, R16.reuse, 0x1 ;  /* 0x0000001009787211 */ /* 0x0c2fe400078208ff */
[----:B------:R-:W-:Y:S02]  /*13d0*/  CS2R R100, SRZ ;  /* 0x0000000000647805 */ /* 0x000fe4000001ff00 */
[----:B------:R-:W-:Y:S01]  /*13e0*/  LEA R124, P0, R10, R16, 0x1 ;  /* 0x000000100a7c7211 */ /* 0x000fe200078008ff */
[----:B------:R0:W-:Y:S01]  /*13f0*/  STL.64 [R1+0x118], R122 ;  /* 0x0001187a01007387 */ /* 0x0001e20000100a00 */
[----:B------:R-:W-:-:S02]  /*1400*/  LEA.HI.X.SX32 R121, R9, R14, 0x1, P1 ;  /* 0x0000000e09797211 */ /* 0x000fc400008f0eff */
[----:B------:R-:W-:Y:S02]  /*1410*/  CS2R R102, SRZ ;  /* 0x0000000000667805 */ /* 0x000fe4000001ff00 */
[----:B------:R-:W-:Y:S02]  /*1420*/  LEA R2, R24, R7, 0x3 ;  /* 0x0000000718027211 */ /* 0x000fe400078e18ff */
[----:B------:R-:W-:Y:S02]  /*1430*/  CS2R R104, SRZ ;  /* 0x0000000000687805 */ /* 0x000fe4000001ff00 */
[----:B------:R-:W-:Y:S01]  /*1440*/  LEA.HI.X.SX32 R125, R10, R14, 0x1, P0 ;  /* 0x0000000e0a7d7211 */ /* 0x000fe200000f0eff */
[----:B------:R1:W-:Y:S01]  /*1450*/  STL.64 [R1+0x110], R120 ;  /* 0x0001107801007387 */ /* 0x0003e20000100a00 */
[----:B------:R-:W-:Y:S01]  /*1460*/  LEA R19, R18, R17, 0x2 ;  /* 0x0000001112137211 */ /* 0x000fe200078e10ff */
[----:B------:R-:W-:Y:S01]  /*1470*/  IMAD R8, R27, 0x8, R2 ;  /* 0x000000081b087824 */ /* 0x000fe200078e0202 */
[----:B------:R-:W-:Y:S01]  /*1480*/  CS2R R106, SRZ ;  /* 0x00000000006a7805 */ /* 0x000fe2000001ff00 */
[----:B------:R-:W-:Y:S01]  /*1490*/  STL.64 [R1+0x108], R124 ;  /* 0x0001087c01007387 */ /* 0x000fe20000100a00 */
[----:B------:R-:W-:-:S02]  /*14a0*/  CS2R R108, SRZ ;  /* 0x00000000006c7805 */ /* 0x000fc4000001ff00 */
[C---:B0-----:R-:W-:Y:S01]  /*14b0*/  LEA R122, P1, R11.reuse, R16, 0x1 ;  /* 0x000000100b7a7211 */ /* 0x041fe200078208ff */
[C---:B------:R-:W-:Y:S01]  /*14c0*/  IMAD R21, R18.reuse, 0x4, R19 ;  /* 0x0000000412157824 */ /* 0x040fe200078e0213 */
[----:B------:R-:W-:Y:S02]  /*14d0*/  CS2R R110, SRZ ;  /* 0x00000000006e7805 */ /* 0x000fe4000001ff00 */
[----:B------:R-:W-:Y:S02]  /*14e0*/  CS2R R112, SRZ ;  /* 0x0000000000707805 */ /* 0x000fe4000001ff00 */
[----:B------:R-:W-:Y:S01]  /*14f0*/  LEA.HI.X.SX32 R123, R11, R14, 0x1, P1 ;  /* 0x0000000e0b7b7211 */ /* 0x000fe200008f0eff */
[----:B------:R-:W-:Y:S01]  /*1500*/  IMAD R23, R18, 0x4, R21 ;  /* 0x0000000412177824 */ /* 0x000fe200078e0215 */
[----:B-1----:R-:W-:Y:S02]  /*1510*/  LEA R120, P2, R5, R16, 0x1 ;  /* 0x0000001005787211 */ /* 0x002fe400078408ff */
[----:B------:R-:W-:-:S02]  /*1520*/  CS2R R114, SRZ ;  /* 0x0000000000727805 */ /* 0x000fc4000001ff00 */
[----:B------:R-:W-:Y:S01]  /*1530*/  CS2R R116, SRZ ;  /* 0x0000000000747805 */ /* 0x000fe2000001ff00 */
[----:B------:R0:W-:Y:S01]  /*1540*/  STL.64 [R1+0x100], R122 ;  /* 0x0001007a01007387 */ /* 0x0001e20000100a00 */
[----:B------:R-:W-:Y:S01]  /*1550*/  LEA.HI.X.SX32 R121, R5, R14, 0x1, P2 ;  /* 0x0000000e05797211 */ /* 0x000fe200010f0eff */
[----:B------:R-:W-:Y:S01]  /*1560*/  IMAD R25, R18, 0x4, R23 ;  /* 0x0000000412197824 */ /* 0x000fe200078e0217 */
[----:B------:R-:W-:Y:S02]  /*1570*/  LEA R5, R29, R8, 0x3 ;  /* 0x000000081d057211 */ /* 0x000fe400078e18ff */
[----:B------:R-:W-:Y:S02]  /*1580*/  CS2R R118, SRZ ;  /* 0x0000000000767805 */ /* 0x000fe4000001ff00 */
[----:B------:R-:W-:Y:S01]  /*1590*/  LEA R10, P2, R2, R16, 0x1 ;  /* 0x00000010020a7211 */ /* 0x000fe200078408ff */
[----:B------:R1:W-:Y:S01]  /*15a0*/  STL.64 [R1+0xf8], R120 ;  /* 0x0000f87801007387 */ /* 0x0003e20000100a00 */
[----:B------:R-:W-:Y:S01]  /*15b0*/  UMOV UR4, URZ ;  /* 0x0000003f00047c82 */ /* 0x000fe20008000000 */
[----:B------:R-:W-:Y:S01]  /*15c0*/  IMAD R9, R26, 0x8, R5 ;  /* 0x000000081a097824 */ /* 0x000fe200078e0205 */
[----:B------:R-:W-:Y:S01]  /*15d0*/  LEA.HI.X.SX32 R11, R2, R14, 0x1, P2 ;  /* 0x0000000e020b7211 */ /* 0x000fe200010f0eff */
[----:B------:R-:W-:Y:S01]  /*15e0*/  UMOV UR5, URZ ;  /* 0x0000003f00057c82 */ /* 0x000fe20008000000 */
[----:B------:R-:W-:Y:S01]  /*15f0*/  UIADD3.64 UR42, UR14, 0x2, URZ ;  /* 0x000000020e2a7897 */ /* 0x000fe2000fffe03f */
[----:B0-----:R-:W-:Y:S01]  /*1600*/  LEA R122, P0, R6, R16, 0x1 ;  /* 0x00000010067a7211 */ /* 0x001fe200078008ff */
[----:B------:R-:W-:Y:S01]  /*1610*/  UIADD3.64 UR18, UR14, 0x4, URZ ;  /* 0x000000040e127897 */ /* 0x000fe2000fffe03f */
[----:B------:R-:W-:Y:S01]  /*1620*/  LEA R2, R28, R9, 0x3 ;  /* 0x000000091c027211 */ /* 0x000fe200078e18ff */
[----:B------:R-:W-:Y:S01]  /*1630*/  UIADD3.64 UR26, UR14, 0x1fe, URZ ;  /* 0x000001fe0e1a7897 */ /* 0x000fe2000fffe03f */
[----:B------:R-:W-:Y:S01]  /*1640*/  LEA.HI.X.SX32 R123, R6, R14, 0x1, P0 ;  /* 0x0000000e067b7211 */ /* 0x000fe200000f0eff */
[----:B------:R-:W-:Y:S01]  /*1650*/  UIADD3.64 UR30, UR14, 0x200, URZ ;  /* 0x000002000e1e7897 */ /* 0x000fe2000fffe03f */
[CC--:B-1----:R-:W-:Y:S01]  /*1660*/  LEA R120, P1, R7.reuse, R16.reuse, 0x1 ;  /* 0x0000001007787211 */ /* 0x0c2fe200078208ff */
[----:B------:R-:W-:Y:S01]  /*1670*/  UIADD3.64 UR34, UR14, 0x202, URZ ;  /* 0x000002020e227897 */ /* 0x000fe2000fffe03f */
[C---:B------:R-:W-:Y:S01]  /*1680*/  LEA R6, P3, R2.reuse, R16, 0x1 ;  /* 0x0000001002067211 */ /* 0x040fe200078608ff */
[----:B------:R0:W-:Y:S01]  /*1690*/  STL.64 [R1+0xf0], R122 ;  /* 0x0000f07a01007387 */ /* 0x0001e20000100a00 */
[-C--:B------:R-:W-:Y:S01]  /*16a0*/  LEA.HI.X.SX32 R121, R7, R14.reuse, 0x1, P1 ;  /* 0x0000000e07797211 */ /* 0x080fe200008f0eff */
[----:B------:R-:W-:Y:S01]  /*16b0*/  UIADD3.64 UR38, UR14, 0x204, URZ ;  /* 0x000002040e267897 */ /* 0x000fe2000fffe03f */
[----:B------:R-:W-:Y:S01]  /*16c0*/  LEA.HI.X.SX32 R7, R2, R14, 0x1, P3 ;  /* 0x0000000e02077211 */ /* 0x000fe200018f0eff */
[----:B------:R-:W-:Y:S01]  /*16d0*/  ULDC UR20, c[0x0][0x238] ;  /* 0x00008e0000147ab9 */ /* 0x000fe20000000800 */
[----:B------:R-:W-:Y:S01]  /*16e0*/  UMOV UR11, 0x40000040 ;  /* 0x40000040000b7882 */ /* 0x000fe20000000000 */
[----:B------:R1:W-:Y:S04]  /*16f0*/  STL.64 [R1+0xe8], R120 ;  /* 0x0000e87801007387 */ /* 0x0003e80000100a00 */
[----:B------:R2:W-:Y:S01]  /*1700*/  STL.64 [R1+0xe0], R10 ;  /* 0x0000e00a01007387 */ /* 0x0005e20000100a00 */
[----:B0-----:R-:W-:-:S04]  /*1710*/  LEA R122, P0, R8, R16, 0x1 ;  /* 0x00000010087a7211 */ /* 0x001fc800078008ff */
[----:B------:R-:W-:Y:S02]  /*1720*/  LEA.HI.X.SX32 R123, R8, R14, 0x1, P0 ;  /* 0x0000000e087b7211 */ /* 0x000fe400000f0eff */
[----:B-1----:R-:W-:-:S03]  /*1730*/  LEA R120, P1, R5, R16, 0x1 ;  /* 0x0000001005787211 */ /* 0x002fc600078208ff */
[----:B------:R-:W-:Y:S01]  /*1740*/  STL.64 [R1+0xd8], R122 ;  /* 0x0000d87a01007387 */ /* 0x000fe20000100a00 */
[----:B--2---:R-:W-:Y:S02]  /*1750*/  LEA R10, P2, R9, R16, 0x1 ;  /* 0x00000010090a7211 */ /* 0x004fe400078408ff */
[-C--:B------:R-:W-:Y:S01]  /*1760*/  LEA.HI.X.SX32 R121, R5, R14.reuse, 0x1, P1 ;  /* 0x0000000e05797211 */ /* 0x080fe200008f0eff */
[----:B------:R-:W-:Y:S01]  /*1770*/  IMAD R5, R18, 0x4, R25 ;  /* 0x0000000412057824 */ /* 0x000fe200078e0219 */
[----:B------:R-:W-:Y:S02]  /*1780*/  LEA.HI.X.SX32 R11, R9, R14, 0x1, P2 ;  /* 0x0000000e090b7211 */ /* 0x000fe400010f0eff */
[C---:B------:R-:W-:Y:S01]  /*1790*/  LEA R8, P2, R17.reuse, R0, 0x1 ;  /* 0x0000000011087211 */ /* 0x040fe200078408ff */
[----:B------:R0:W-:Y:S03]  /*17a0*/  STL.64 [R1+0xd0], R120 ;  /* 0x0000d07801007387 */ /* 0x0001e60000100a00 */
[----:B------:R-:W-:Y:S01]  /*17b0*/  LEA.HI.X.SX32 R9, R17, R12, 0x1, P2 ;  /* 0x0000000c11097211 */ /* 0x000fe200010f0eff */
[----:B------:R1:W-:Y:S01]  /*17c0*/  STL.64 [R1+0xc8], R10 ;  /* 0x0000c80a01007387 */ /* 0x0003e20000100a00 */
[----:B------:R-:W-:-:S03]  /*17d0*/  LEA R14, P2, R23, R0, 0x1 ;  /* 0x00000000170e7211 */ /* 0x000fc600078408ff */
[----:B------:R2:W-:Y:S01]  /*17e0*/  STL.64 [R1+0xc0], R6 ;  /* 0x0000c00601007387 */ /* 0x0005e20000100a00 */
[----:B0-----:R-:W-:-:S03]  /*17f0*/  LEA R120, P0, R13, R0, 0x1 ;  /* 0x000000000d787211 */ /* 0x001fc600078008ff */
[----:B------:R0:W-:Y:S01]  /*1800*/  STL.64 [R1+0xa8], R8 ;  /* 0x0000a80801007387 */ /* 0x0001e20000100a00 */
[----:B-1----:R-:W-:Y:S02]  /*1810*/  LEA R10, P1, R15, R0, 0x1 ;  /* 0x000000000f0a7211 */ /* 0x002fe400078208ff */
[-C--:B------:R-:W-:Y:S02]  /*1820*/  LEA.HI.X.SX32 R121, R13, R12.reuse, 0x1, P0 ;  /* 0x0000000c0d797211 */ /* 0x080fe400000f0eff */
[C---:B--2---:R-:W-:Y:S02]  /*1830*/  LEA R7, R18.reuse, R5, 0x2 ;  /* 0x0000000512077211 */ /* 0x044fe400078e10ff */
[----:B------:R-:W-:Y:S01]  /*1840*/  LEA.HI.X.SX32 R11, R15, R12, 0x1, P1 ;  /* 0x0000000c0f0b7211 */ /* 0x000fe200008f0eff */
[----:B------:R1:W-:Y:S01]  /*1850*/  STL.64 [R1+0xb8], R120 ;  /* 0x0000b87801007387 */ /* 0x0003e20000100a00 */
[----:B------:R-:W-:Y:S01]  /*1860*/  LEA R122, P0, R19, R0, 0x1 ;  /* 0x00000000137a7211 */ /* 0x000fe200078008ff */
[----:B0-----:R-:W-:Y:S01]  /*1870*/  IMAD R9, R18, 0x4, R7 ;  /* 0x0000000412097824 */ /* 0x001fe200078e0207 */
[-C--:B------:R-:W-:Y:S01]  /*1880*/  LEA.HI.X.SX32 R15, R23, R12.reuse, 0x1, P2 ;  /* 0x0000000c170f7211 */ /* 0x080fe200010f0eff */
[----:B------:R0:W-:Y:S01]  /*1890*/  STL.64 [R1+0xb0], R10 ;  /* 0x0000b00a01007387 */ /* 0x0001e20000100a00 */
[----:B------:R-:W-:-:S02]  /*18a0*/  LEA.HI.X.SX32 R123, R19, R12, 0x1, P0 ;  /* 0x0000000c137b7211 */ /* 0x000fc400000f0eff */
[C---:B------:R-:W-:Y:S02]  /*18b0*/  LEA R16, P2, R7.reuse, R0, 0x1 ;  /* 0x0000000007107211 */ /* 0x040fe400078408ff */
[----:B------:R-:W-:Y:S01]  /*18c0*/  MOV R6, 0x3f800000 ;  /* 0x3f80000000067802 */ /* 0x000fe20000000f00 */
[----:B------:R-:W-:Y:S01]  /*18d0*/  STL.64 [R1+0xa0], R122 ;  /* 0x0000a07a01007387 */ /* 0x000fe20000100a00 */
[----:B------:R-:W-:Y:S02]  /*18e0*/  LEA.HI.X.SX32 R17, R7, R12, 0x1, P2 ;  /* 0x0000000c07117211 */ /* 0x000fe400010f0eff */
[C---:B-1----:R-:W-:Y:S02]  /*18f0*/  LEA R120, P1, R21.reuse, R0, 0x1 ;  /* 0x0000000015787211 */ /* 0x042fe400078208ff */
[----:B0-----:R-:W-:Y:S02]  /*1900*/  LEA R11, R18, R9, 0x2 ;  /* 0x00000009120b7211 */ /* 0x001fe400078e10ff */
[----:B------:R-:W-:-:S02]  /*1910*/  LEA.HI.X.SX32 R121, R21, R12, 0x1, P1 ;  /* 0x0000000c15797211 */ /* 0x000fc400008f0eff */
[C---:B------:R-:W-:Y:S01]  /*1920*/  LEA R20, P1, R5.reuse, R0, 0x1 ;  /* 0x0000000005147211 */ /* 0x040fe200078208ff */
[----:B------:R-:W-:Y:S02]  /*1930*/  IMAD R13, R18, 0x4, R11 ;  /* 0x00000004120d7824 */ /* 0x000fe400078e020b */
[----:B------:R0:W-:Y:S01]  /*1940*/  STL.64 [R1+0x98], R120 ;  /* 0x0000987801007387 */ /* 0x0001e20000100a00 */
[----:B------:R-:W-:-:S03]  /*1950*/  LEA.HI.X.SX32 R21, R5, R12, 0x1, P1 ;  /* 0x0000000c05157211 */ /* 0x000fc600008f0eff */
[----:B------:R1:W-:Y:S01]  /*1960*/  STL.64 [R1+0x90], R14 ;  /* 0x0000900e01007387 */ /* 0x0003e20000100a00 */
[C---:B0-----:R-:W-:Y:S02]  /*1970*/  LEA R120, P0, R25.reuse, R0, 0x1 ;  /* 0x0000000019787211 */ /* 0x041fe400078008ff */
[C---:B-1----:R-:W-:Y:S02]  /*1980*/  LEA R15, R18.reuse, R13, 0x2 ;  /* 0x0000000d120f7211 */ /* 0x042fe400078e10ff */
[----:B------:R-:W-:Y:S02]  /*1990*/  LEA.HI.X.SX32 R121, R25, R12, 0x1, P0 ;  /* 0x0000000c19797211 */ /* 0x000fe400000f0eff */
[C---:B------:R-:W-:Y:S01]  /*19a0*/  LEA R22, P0, R9.reuse, R0, 0x1 ;  /* 0x0000000009167211 */ /* 0x040fe200078008ff */
[----:B------:R-:W-:Y:S02]  /*19b0*/  IMAD R5, R18, 0x4, R15 ;  /* 0x0000000412057824 */ /* 0x000fe400078e020f */
[----:B------:R-:W-:Y:S01]  /*19c0*/  STL.64 [R1+0x88], R120 ;  /* 0x0000887801007387 */ /* 0x000fe20000100a00 */
[----:B------:R-:W-:-:S02]  /*19d0*/  LEA.HI.X.SX32 R23, R9, R12, 0x1, P0 ;  /* 0x0000000c09177211 */ /* 0x000fc400000f0eff */
[C---:B------:R-:W-:Y:S01]  /*19e0*/  LEA R7, R18.reuse, R5, 0x2 ;  /* 0x0000000512077211 */ /* 0x040fe200078e10ff */
[----:B------:R0:W-:Y:S04]  /*19f0*/  STL.64 [R1+0x80], R20 ;  /* 0x0000801401007387 */ /* 0x0001e80000100a00 */
[----:B------:R1:W-:Y:S01]  /*1a00*/  STL.64 [R1+0x78], R16 ;  /* 0x0000781001007387 */ /* 0x0003e20000100a00 */
[----:B------:R-:W-:-:S03]  /*1a10*/  IMAD R9, R18, 0x4, R7 ;  /* 0x0000000412097824 */ /* 0x000fc600078e0207 */
[----:B------:R2:W-:Y:S02]  /*1a20*/  STL.64 [R1+0x70], R22 ;  /* 0x0000701601007387 */ /* 0x0005e40000100a00 */
[-C--:B------:R-:W-:Y:S02]  /*1a30*/  LEA R10, P3, R9, R0.reuse, 0x1 ;  /* 0x00000000090a7211 */ /* 0x080fe400078608ff */
[-C--:B0-----:R-:W-:Y:S02]  /*1a40*/  LEA R20, P1, R11, R0.reuse, 0x1 ;  /* 0x000000000b147211 */ /* 0x081fe400078208ff */
[----:B-1----:R-:W-:Y:S02]  /*1a50*/  LEA R16, P2, R13, R0, 0x1 ;  /* 0x000000000d107211 */ /* 0x002fe400078408ff */
[-C--:B------:R-:W-:Y:S02]  /*1a60*/  LEA.HI.X.SX32 R21, R11, R12.reuse, 0x1, P1 ;  /* 0x0000000c0b157211 */ /* 0x080fe400008f0eff */
[----:B------:R-:W-:-:S02]  /*1a70*/  LEA.HI.X.SX32 R17, R13, R12, 0x1, P2 ;  /* 0x0000000c0d117211 */ /* 0x000fc400010f0eff */
[----:B--2---:R-:W-:Y:S01]  /*1a80*/  LEA R22, P0, R15, R0, 0x1 ;  /* 0x000000000f167211 */ /* 0x004fe200078008ff */
[----:B------:R0:W-:Y:S01]  /*1a90*/  STL.64 [R1+0x68], R20 ;  /* 0x0000681401007387 */ /* 0x0001e20000100a00 */
[-C--:B------:R-:W-:Y:S02]  /*1aa0*/  LEA.HI.X.SX32 R11, R9, R12.reuse, 0x1, P3 ;  /* 0x0000000c090b7211 */ /* 0x080fe400018f0eff */
[----:B------:R-:W-:Y:S01]  /*1ab0*/  LEA.HI.X.SX32 R23, R15, R12, 0x1, P0 ;  /* 0x0000000c0f177211 */ /* 0x000fe200000f0eff */
[----:B------:R1:W-:Y:S01]  /*1ac0*/  STL.64 [R1+0x60], R16 ;  /* 0x0000601001007387 */ /* 0x0003e20000100a00 */
[----:B------:R-:W-:-:S03]  /*1ad0*/  MOV R9, 0xff800000 ;  /* 0xff80000000097802 */ /* 0x000fc60000000f00 */
[----:B------:R2:W-:Y:S01]  /*1ae0*/  STL.64 [R1+0x58], R22 ;  /* 0x0000581601007387 */ /* 0x0005e20000100a00 */
[-C--:B0-----:R-:W-:Y:S02]  /*1af0*/  LEA R20, P1, R5, R0.reuse, 0x1 ;  /* 0x0000000005147211 */ /* 0x081fe400078208ff */
[----:B-1----:R-:W-:Y:S02]  /*1b00*/  LEA R16, P2, R7, R0, 0x1 ;  /* 0x0000000007107211 */ /* 0x002fe400078408ff */
[-C--:B------:R-:W-:Y:S01]  /*1b10*/  LEA.HI.X.SX32 R21, R5, R12.reuse, 0x1, P1 ;  /* 0x0000000c05157211 */ /* 0x080fe200008f0eff */
[----:B------:R-:W-:Y:S01]  /*1b20*/  IMAD.MOV.U32 R5, RZ, RZ, -0x800000 ;  /* 0xff800000ff057424 */ /* 0x000fe200078e00ff */
[----:B------:R-:W-:Y:S01]  /*1b30*/  LEA.HI.X.SX32 R17, R7, R12, 0x1, P2 ;  /* 0x0000000c07117211 */ /* 0x000fe200010f0eff */
[----:B------:R-:W-:Y:S01]  /*1b40*/  IMAD.MOV.U32 R7, RZ, RZ, 0x3f800000 ;  /* 0x3f800000ff077424 */ /* 0x000fe200078e00ff */
[----:B------:R-:W-:Y:S01]  /*1b50*/  LOP3.LUT R0, R4, 0x40, RZ, 0x3c, !PT ;  /* 0x0000004004007812 */ /* 0x000fe200078e3cff */
[----:B------:R2:W-:Y:S04]  /*1b60*/  STL.64 [R1+0x50], R20 ;  /* 0x0000501401007387 */ /* 0x0005e80000100a00 */
[----:B------:R2:W-:Y:S04]  /*1b70*/  STL.64 [R1+0x48], R16 ;  /* 0x0000481001007387 */ /* 0x0005e80000100a00 */
[----:B------:R2:W-:Y:S04]  /*1b80*/  STL.64 [R1+0x20], R10 ;  /* 0x0000200a01007387 */ /* 0x0005e80000100a00 */
[----:B------:R2:W-:Y:S02]  /*1b90*/  STL [R1+0x140], R0 ;  /* 0x0001400001007387 */ /* 0x0005e40000100800 */
.L_x_1:
[----:B------:R-:W3:Y:S04]  /*1ba0*/  LDL.64 R120, [R1+0x138] ;  /* 0x0001380001787983 */ /* 0x000ee80000100a00 */
[----:B--2---:R-:W2:Y:S01]  /*1bb0*/  LDL.64 R16, [R1+0x130] ;  /* 0x0001300001107983 */ /* 0x004ea20000100a00 */
[----:B------:R-:W-:Y:S01]  /*1bc0*/  MOV R10, UR4 ;  /* 0x00000004000a7c02 */ /* 0x000fe20008000f00 */
[----:B------:R-:W-:Y:S02]  /*1bd0*/  IMAD.U32 R12, RZ, RZ, UR4 ;  /* 0x00000004ff0c7e24 */ /* 0x000fe4000f8e00ff */
[----:B------:R-:W4:Y:S04]  /*1be0*/  LDL.64 R18, [R1+0x128] ;  /* 0x0001280001127983 */ /* 0x000f280000100a00 */
[----:B------:R-:W4:Y:S04]  /*1bf0*/  LDL.64 R20, [R1+0x120] ;  /* 0x0001200001147983 */ /* 0x000f280000100a00 */
[----:B------:R-:W4:Y:S01]  /*1c00*/  LDL.64 R22, [R1+0x118] ;  /* 0x0001180001167983 */ /* 0x000f220000100a00 */
[----:B------:R-:W-:-:S03]  /*1c10*/  MOV R14, UR4 ;  /* 0x00000004000e7c02 */ /* 0x000fc60008000f00 */
[----:B-----5:R0:W-:Y:S04]  /*1c20*/  STL [R1+0x184], R3 ;  /* 0x0001840301007387 */ /* 0x0201e80000100800 */
[----:B------:R-:W-:Y:S04]  /*1c30*/  STL [R1+0x180], R9 ;  /* 0x0001800901007387 */ /* 0x000fe80000100800 */
[----:B------:R-:W-:Y:S04]  /*1c40*/  STL.64 [R1+0x178], R4 ;  /* 0x0001780401007387 */ /* 0x000fe80000100a00 */
[----:B------:R-:W-:Y:S04]  /*1c50*/  STL [R1+0x148], R6 ;  /* 0x0001480601007387 */ /* 0x000fe80000100800 */
[----:B------:R-:W-:Y:S01]  /*1c60*/  STL [R1+0x144], R7 ;  /* 0x0001440701007387 */ /* 0x000fe20000100800 */
[----:B---3--:R-:W-:-:S03]  /*1c70*/  IMAD.WIDE R10, R10, 0x2, R120 ;  /* 0x000000020a0a7825 */ /* 0x008fc600078e0278 */
[----:B------:R-:W3:Y:S01]  /*1c80*/  LDL.64 R120, [R1+0x110] ;  /* 0x0001100001787983 */ /* 0x000ee20000100a00 */
[----:B--2---:R-:W-:-:S03]  /*1c90*/  IMAD.WIDE R12, R12, 0x2, R16 ;  /* 0x000000020c0c7825 */ /* 0x004fc600078e0210 */
[----:B------:R1:W-:Y:S04]  /*1ca0*/  STL.64 [R1+0x188], R10 ;  /* 0x0001880a01007387 */ /* 0x0003e80000100a00 */
[----:B------:R2:W-:Y:S04]  /*1cb0*/  STL.64 [R1+0x190], R12 ;  /* 0x0001900c01007387 */ /* 0x0005e80000100a00 */
[----:B0-----:R-:W3:Y:S04]  /*1cc0*/  LDL.64 R2, [R1+0xf8] ;  /* 0x0000f80001027983 */ /* 0x001ee80000100a00 */
[----:B-1----:R-:W3:Y:S04]  /*1cd0*/  LDL.64 R10, [R1+0x100] ;  /* 0x00010000010a7983 */ /* 0x002ee80000100a00 */
[----:B--2---:R-:W2:Y:S01]  /*1ce0*/  LDL.64 R12, [R1+0x108] ;  /* 0x00010800010c7983 */ /* 0x004ea20000100a00 */
[----:B----4-:R-:W-:-:S03]  /*1cf0*/  IMAD.WIDE R14, R14, 0x2, R18 ;  /* 0x000000020e0e7825 */ /* 0x010fc600078e0212 */
[----:B------:R-:W4:Y:S01]  /*1d00*/  LDL.64 R8, [R1+0xf0] ;  /* 0x0000f00001087983 */ /* 0x000f220000100a00 */
[----:B------:R-:W-:-:S03]  /*1d10*/  IMAD.U32 R16, RZ, RZ, UR4 ;  /* 0x00000004ff107e24 */ /* 0x000fc6000f8e00ff */
[----:B------:R-:W4:Y:S04]  /*1d20*/  LDL.64 R4, [R1+0xe8] ;  /* 0x0000e80001047983 */ /* 0x000f280000100a00 */
[----:B------:R-:W4:Y:S01]  /*1d30*/  LDL.64 R6, [R1+0xe0] ;  /* 0x0000e00001067983 */ /* 0x000f220000100a00 */
[----:B------:R-:W-:Y:S01]  /*1d40*/  MOV R18, UR4 ;  /* 0x0000000400127c02 */ /* 0x000fe20008000f00 */
[----:B------:R-:W-:Y:S02]  /*1d50*/  IMAD.WIDE R16, R16, 0x2, R20 ;  /* 0x0000000210107825 */ /* 0x000fe400078e0214 */
[----:B------:R-:W4:Y:S02]  /*1d60*/  LDL.64 R124, [R1+0xd8] ;  /* 0x0000d800017c7983 */ /* 0x000f240000100a00 */
[----:B------:R-:W-:Y:S01]  /*1d70*/  IMAD.WIDE R18, R18, 0x2, R22 ;  /* 0x0000000212127825 */ /* 0x000fe200078e0216 */
[----:B------:R-:W-:Y:S01]  /*1d80*/  MOV R22, UR4 ;  /* 0x0000000400167c02 */ /* 0x000fe20008000f00 */
[----:B------:R-:W4:Y:S02]  /*1d90*/  LDL.64 R122, [R1+0xd0] ;  /* 0x0000d000017a7983 */ /* 0x000f240000100a00 */
[----:B------:R-:W-:-:S02]  /*1da0*/  IMAD.U32 R20, RZ, RZ, UR4 ;  /* 0x00000004ff147e24 */ /* 0x000fc4000f8e00ff */
[----:B------:R-:W-:Y:S01]  /*1db0*/  IMAD.U32 R24, RZ, RZ, UR4 ;  /* 0x00000004ff187e24 */ /* 0x000fe2000f8e00ff */
[----:B------:R-:W-:Y:S01]  /*1dc0*/  MOV R26, UR4 ;  /* 0x00000004001a7c02 */ /* 0x000fe20008000f00 */
[----:B------:R-:W-:Y:S01]  /*1dd0*/  IMAD.U32 R28, RZ, RZ, UR4 ;  /* 0x00000004ff1c7e24 */ /* 0x000fe2000f8e00ff */
[----:B------:R-:W-:Y:S01]  /*1de0*/  MOV R30, UR4 ;  /* 0x00000004001e7c02 */ /* 0x000fe20008000f00 */
[----:B------:R-:W-:Y:S01]  /*1df0*/  IMAD.U32 R32, RZ, RZ, UR4 ;  /* 0x00000004ff207e24 */ /* 0x000fe2000f8e00ff */
[----:B------:R-:W4:Y:S04]  /*1e00*/  LDG.E.U16 R14, desc[UR28][R14.64] ;  /* 0x0000001c0e0e7981 */ /* 0x000f28000c1e1500 */
[----:B------:R-:W4:Y:S04]  /*1e10*/  LDG.E.U16 R16, desc[UR28][R16.64] ;  /* 0x0000001c10107981 */ /* 0x000f28000c1e1500 */
[----:B------:R-:W4:Y:S01]  /*1e20*/  LDG.E.U16 R18, desc[UR28][R18.64] ;  /* 0x0000001c12127981 */ /* 0x000f22000c1e1500 */
[----:B---3--:R-:W-:-:S03]  /*1e30*/  IMAD.WIDE R20, R20, 0x2, R120 ;  /* 0x0000000214147825 */ /* 0x008fc600078e0278 */
[----:B------:R-:W3:Y:S04]  /*1e40*/  LDL.64 R120, [R1+0xc8] ;  /* 0x0000c80001787983 */ /* 0x000ee80000100a00 */
[----:B------:R0:W3:Y:S01]  /*1e50*/  LDG.E.U16 R0, desc[UR28][R20.64] ;  /* 0x0000001c14007981 */ /* 0x0000e2000c1e1500 */
[----:B------:R-:W-:-:S04]  /*1e60*/  IMAD.WIDE R24, R24, 0x2, R10 ;  /* 0x0000000218187825 */ /* 0x000fc800078e020a */
[----:B--2---:R-:W-:Y:S02]  /*1e70*/  IMAD.WIDE R22, R22, 0x2, R12 ;  /* 0x0000000216167825 */ /* 0x004fe400078e020c */
[----:B------:R-:W2:Y:S04]  /*1e80*/  LDL.LU.64 R12, [R1+0x190] ;  /* 0x00019000010c7983 */ /* 0x000ea80000300a00 */
[----:B------:R-:W3:Y:S01]  /*1e90*/  LDL.LU.64 R10, [R1+0x188] ;  /* 0x00018800010a7983 */ /* 0x000ee20000300a00 */
[----:B------:R-:W-:-:S03]  /*1ea0*/  IMAD.WIDE R26, R26, 0x2, R2 ;  /* 0x000000021a1a7825 */ /* 0x000fc600078e0202 */
[----:B------:R-:W3:Y:S01]  /*1eb0*/  LDL.LU R3, [R1+0x184] ;  /* 0x0001840001037983 */ /* 0x000ee20000300800 */
[----:B----4-:R-:W-:-:S03]  /*1ec0*/  IMAD.WIDE R28, R28, 0x2, R8 ;  /* 0x000000021c1c7825 */ /* 0x010fc600078e0208 */
[----:B------:R-:W4:Y:S01]  /*1ed0*/  LDL.LU R9, [R1+0x180] ;  /* 0x0001800001097983 */ /* 0x000f220000300800 */
[----:B------:R-:W-:-:S03]  /*1ee0*/  IMAD.WIDE R30, R30, 0x2, R4 ;  /* 0x000000021e1e7825 */ /* 0x000fc600078e0204 */
[----:B------:R-:W4:Y:S01]  /*1ef0*/  LDL.LU.64 R4, [R1+0x178] ;  /* 0x0001780001047983 */ /* 0x000f220000300a00 */
[----:B------:R-:W-:-:S03]  /*1f00*/  IMAD.WIDE R32, R32, 0x2, R6 ;  /* 0x0000000220207825 */ /* 0x000fc600078e0206 */
[----:B------:R-:W4:Y:S01]  /*1f10*/  LDL.64 R6, [R1+0xc0] ;  /* 0x0000c00001067983 */ /* 0x000f220000100a00 */
[----:B0-----:R-:W-:Y:S01]  /*1f20*/  IMAD.U32 R20, RZ, RZ, UR4 ;  /* 0x00000004ff147e24 */ /* 0x001fe2000f8e00ff */
[----:B------:R-:W-:Y:S01]  /*1f30*/  MOV R34, UR4 ;  /* 0x0000000400227c02 */ /* 0x000fe20008000f00 */
[----:B------:R-:W-:Y:S01]  /*1f40*/  IMAD.U32 R36, RZ, RZ, UR4 ;  /* 0x00000004ff247e24 */ /* 0x000fe2000f8e00ff */
[----:B------:R-:W-:Y:S01]  /*1f50*/  MOV R38, UR4 ;  /* 0x0000000400267c02 */ /* 0x000fe20008000f00 */
[----:B------:R-:W4:Y:S02]  /*1f60*/  LDG.E.U16 R22, desc[UR28][R22.64] ;  /* 0x0000001c16167981 */ /* 0x000f24000c1e1500 */
[----:B------:R-:W-:Y:S02]  /*1f70*/  IMAD.WIDE R34, R34, 0x2, R124 ;  /* 0x0000000222227825 */ /* 0x000fe400078e027c */
[----:B------:R-:W4:Y:S02]  /*1f80*/  LDG.E.U16 R24, desc[UR28][R24.64] ;  /* 0x0000001c18187981 */ /* 0x000f24000c1e1500 */
[----:B------:R-:W-:-:S02]  /*1f90*/  IMAD.WIDE R36, R36, 0x2, R122 ;  /* 0x0000000224247825 */ /* 0x000fc400078e027a */
[----:B------:R-:W4:Y:S04]  /*1fa0*/  LDG.E.U16 R26, desc[UR28][R26.64] ;  /* 0x0000001c1a1a7981 */ /* 0x000f28000c1e1500 */
[----:B------:R-:W4:Y:S04]  /*1fb0*/  LDG.E.U16 R28, desc[UR28][R28.64] ;  /* 0x0000001c1c1c7981 */ /* 0x000f28000c1e1500 */
[----:B------:R-:W4:Y:S04]  /*1fc0*/  LDG.E.U16 R30, desc[UR28][R30.64] ;  /* 0x0000001c1e1e7981 */ /* 0x000f28000c1e1500 */
[----:B------:R-:W4:Y:S04]  /*1fd0*/  LDG.E.U16 R2, desc[UR28][R32.64] ;  /* 0x0000001c20027981 */ /* 0x000f28000c1e1500 */
[----:B------:R-:W4:Y:S04]  /*1fe0*/  LDG.E.U16 R8, desc[UR28][R34.64] ;  /* 0x0000001c22087981 */ /* 0x000f28000c1e1500 */
[----:B------:R-:W4:Y:S04]  /*1ff0*/  LDL.64 R124, [R1+0x90] ;  /* 0x00009000017c7983 */ /* 0x000f280000100a00 */
[----:B--2---:R-:W2:Y:S04]  /*2000*/  LDG.E.U16 R12, desc[UR28][R12.64] ;  /* 0x0000001c0c0c7981 */ /* 0x004ea8000c1e1500 */
[----:B---3--:R-:W3:Y:S01]  /*2010*/  LDG.E.U16 R10, desc[UR28][R10.64] ;  /* 0x0000001c0a0a7981 */ /* 0x008ee2000c1e1500 */
[----:B----4-:R-:W-:-:S03]  /*2020*/  IMAD.WIDE R20, R20, 0x2, R6 ;  /* 0x0000000214147825 */ /* 0x010fc600078e0206 */
[----:B------:R-:W4:Y:S01]  /*2030*/  LDL.64 R6, [R1+0xa8] ;  /* 0x0000a80001067983 */ /* 0x000f220000100a00 */
[----:B------:R-:W-:-:S03]  /*2040*/  IMAD.WIDE R38, R38, 0x2, R120 ;  /* 0x0000000226267825 */ /* 0x000fc600078e0278 */
[----:B------:R-:W4:Y:S04]  /*2050*/  LDG.E.U16 R120, desc[UR28][R36.64] ;  /* 0x0000001c24787981 */ /* 0x000f28000c1e1500 */
[----:B------:R-:W4:Y:S04]  /*2060*/  LDG.E.U16 R122, desc[UR28][R38.64] ;  /* 0x0000001c267a7981 */ /* 0x000f28000c1e1500 */
[----:B------:R-:W4:Y:S01]  /*2070*/  LDG.E.U16 R20, desc[UR28][R20.64] ;  /* 0x0000001c14147981 */ /* 0x000f22000c1e1500 */
[----:B------:R-:W-:Y:S06]  /*2080*/  BAR.SYNC.DEFER_BLOCKING 0x0 ;  /* 0x0000000000007b1d */ /* 0x000fec0000010000 */
[----:B------:R0:W-:Y:S04]  /*2090*/  STS.U16 [R3+UR25+0x8800], R14 ;  /* 0x0088000e03007988 */ /* 0x0001e80008000419 */
[----:B0-----:R-:W4:Y:S04]  /*20a0*/  LDL.64 R14, [R1+0xb8] ;  /* 0x0000b800010e7983 */ /* 0x001f280000100a00 */
[----:B------:R0:W-:Y:S04]  /*20b0*/  STS.U16 [R3+UR25+0x8c00], R16 ;  /* 0x008c001003007988 */ /* 0x0001e80008000419 */
[----:B------:R1:W-:Y:S01]  /*20c0*/  STS.U16 [R3+UR25+0x9000], R18 ;  /* 0x0090001203007988 */ /* 0x0003e20008000419 */
[----:B0-----:R-:W-:-:S03]  /*20d0*/  MOV R16, UR5 ;  /* 0x0000000500107c02 */ /* 0x001fc60008000f00 */
[----:B-1----:R-:W4:Y:S04]  /*20e0*/  LDL.64 R18, [R1+0x98] ;  /* 0x0000980001127983 */ /* 0x002f280000100a00 */
[----:B---3--:R0:W-:Y:S04]  /*20f0*/  STS.U16 [R3+UR25+0x8000], R10 ;  /* 0x0080000a03007988 */ /* 0x0081e80008000419 */
[----:B0-----:R-:W3:Y:S04]  /*2100*/  LDL.64 R10, [R1+0xa0] ;  /* 0x0000a000010a7983 */ /* 0x001ee80000100a00 */
[----:B--2---:R0:W-:Y:S04]  /*2110*/  STS.U16 [R3+UR25+0x8400], R12 ;  /* 0x0084000c03007988 */ /* 0x0041e80008000419 */
[----:B0-----:R-:W2:Y:S01]  /*2120*/  LDL.64 R12, [R1+0xb0] ;  /* 0x0000b000010c7983 */ /* 0x001ea20000100a00 */
[----:B----4-:R-:W-:-:S03]  /*2130*/  IMAD.WIDE R16, R16, 0x2, R6 ;  /* 0x0000000210107825 */ /* 0x010fc600078e0206 */
[----:B------:R-:W-:Y:S04]  /*2140*/  STL [R1+0x14c], R3 ;  /* 0x00014c0301007387 */ /* 0x000fe80000100800 */
[----:B------:R-:W4:Y:S04]  /*2150*/  LDL.64 R6, [R1+0x88] ;  /* 0x0000880001067983 */ /* 0x000f280000100a00 */
[----:B------:R-:W-:Y:S04]  /*2160*/  STS.U16 [R3+UR25+0x9400], R0 ;  /* 0x0094000003007988 */ /* 0x000fe80008000419 */
[----:B------:R-:W-:Y:S04]  /*2170*/  STS.U16 [R3+UR25+0x9800], R22 ;  /* 0x0098001603007988 */ /* 0x000fe80008000419 */
[----:B------:R-:W-:Y:S04]  /*2180*/  STS.U16 [R3+UR25+0x9c00], R24 ;  /* 0x009c001803007988 */ /* 0x000fe80008000419 */
[----:B------:R-:W-:Y:S04]  /*2190*/  STS.U16 [R3+UR25+0xa000], R26 ;  /* 0x00a0001a03007988 */ /* 0x000fe80008000419 */
[----:B------:R-:W-:Y:S04]  /*21a0*/  STS.U16 [R3+UR25+0xa400], R28 ;  /* 0x00a4001c03007988 */ /* 0x000fe80008000419 */
[----:B------:R-:W-:Y:S04]  /*21b0*/  STS.U16 [R3+UR25+0xa800], R30 ;  /* 0x00a8001e03007988 */ /* 0x000fe80008000419 */
[----:B------:R-:W-:Y:S04]  /*21c0*/  STS.U16 [R3+UR25+0xac00], R2 ;  /* 0x00ac000203007988 */ /* 0x000fe80008000419 */
[----:B------:R-:W-:Y:S04]  /*21d0*/  STS.U16 [R3+UR25+0xb000], R8 ;  /* 0x00b0000803007988 */ /* 0x000fe80008000419 */
[----:B------:R0:W-:Y:S04]  /*21e0*/  STS.U16 [R3+UR25+0xb400], R120 ;  /* 0x00b4007803007988 */ /* 0x0001e80008000419 */
[----:B------:R1:W-:Y:S04]  /*21f0*/  STS.U16 [R3+UR25+0xb800], R122 ;  /* 0x00b8007a03007988 */ /* 0x0003e80008000419 */
[----:B------:R1:W-:Y:S01]  /*2200*/  STS.U16 [R3+UR25+0xbc00], R20 ;  /* 0x00bc001403007988 */ /* 0x0003e20008000419 */
[----:B------:R0:W-:Y:S06]  /*2210*/  MEMBAR.ALL.CTA ;  /* 0x0000000000007992 */ /* 0x0001ec0000008000 */
[----:B0-----:R-:W0:Y:S01]  /*2220*/  FENCE.VIEW.ASYNC.S ;  /* 0x00000000000073c6 */ /* 0x001e220000000000 */
[----:B------:R-:W-:Y:S01]  /*2230*/  MOV R120, UR5 ;  /* 0x0000000500787c02 */ /* 0x000fe20008000f00 */
[----:B------:R-:W-:Y:S01]  /*2240*/  USHF.L.U32 UR7, UR33, 0x7, URZ ;  /* 0x0000000721077899 */ /* 0x000fe2000800063f */
[----:B------:R-:W-:Y:S01]  /*2250*/  UMOV UR9, 0x40000040 ;  /* 0x4000004000097882 */ /* 0x000fe20000000000 */
[----:B------:R-:W-:-:S02]  /*2260*/  MOV R22, UR5 ;  /* 0x0000000500167c02 */ /* 0x000fc40008000f00 */
[----:B------:R-:W-:Y:S01]  /*2270*/  IMAD.WIDE R120, R120, 0x2, R14 ;  /* 0x0000000278787825 */ /* 0x000fe200078e020e */
[----:B-1----:R-:W4:Y:S03]  /*2280*/  LDL.64 R122, [R1+0x60] ;  /* 0x00006000017a7983 */ /* 0x002f260000100a00 */
[----:B------:R-:W-:Y:S01]  /*2290*/  IMAD.U32 R14, RZ, RZ, UR5 ;  /* 0x00000005ff0e7e24 */ /* 0x000fe2000f8e00ff */
[----:B0-----:R-:W-:Y:S01]  /*22a0*/  BAR.SYNC.DEFER_BLOCKING 0x0 ;  /* 0x0000000000007b1d */ /* 0x001fe20000010000 */
[----:B------:R-:W-:-:S04]  /*22b0*/  ULOP3.LUT UR7, UR7, 0x600, URZ, 0xc0, !UPT ;  /* 0x0000060007077892 */ /* 0x000fc8000f8ec03f */
[----:B------:R-:W-:Y:S01]  /*22c0*/  ULEA.HI UR7, UR25, UR7, URZ, 0x1c ;  /* 0x0000000719077291 */ /* 0x000fe2000f8fe03f */
[----:B------:R-:W-:-:S03]  /*22d0*/  IMAD.U32 R20, RZ, RZ, UR5 ;  /* 0x00000005ff147e24 */ /* 0x000fc6000f8e00ff */
[----:B------:R-:W-:Y:S01]  /*22e0*/  ULOP3.LUT UR8, UR7, 0x3fff, URZ, 0xc0, !UPT ;  /* 0x00003fff07087892 */ /* 0x000fe2000f8ec03f */
[----:B------:R-:W-:Y:S01]  /*22f0*/  WARPGROUP.ARRIVE ;  /* 0x00000000000079c5 */ /* 0x000fe20000000000 */
[----:B------:R-:W4:Y:S04]  /*2300*/  LDG.E.U16 R2, desc[UR28][R16.64] ;  /* 0x0000001c10027981 */ /* 0x000f28000c1e1500 */
[----:B------:R-:W4:Y:S03]  /*2310*/  LDG.E.U16 R120, desc[UR28][R120.64] ;  /* 0x0000001c78787981 */ /* 0x000f26000c1e1500 */
[----:B------:R-:W-:Y:S01]  /*2320*/  HGMMA.64x128x16.F32.BF16 R24, gdesc[UR8].tnspA, RZ, !UPT ;  /* 0x21e00000081879f0 */ /* 0x000fe2000c7018ff */
[----:B------:R-:W4:Y:S01]  /*2330*/  LDL.64 R16, [R1+0x70] ;  /* 0x0000700001107983 */ /* 0x000f220000100a00 */
[----:B------:R-:W-:Y:S01]  /*2340*/  UIADD3 UR12, UP0, UR8, 0x80, URZ ;  /* 0x00000080080c7890 */ /* 0x000fe2000ff1e03f */
[----:B------:R-:W-:-:S03]  /*2350*/  UMOV UR7, URZ ;  /* 0x0000003f00077c82 */ /* 0x000fc60008000000 */
[----:B------:R-:W-:-:S09]  /*2360*/  UIADD3.X UR13, UR7, 0x40000040, URZ, UP0, !UPT ;  /* 0x40000040070d7890 */ /* 0x000fd200087fe43f */
[----:B------:R-:W-:Y:S01]  /*2370*/  HGMMA.64x128x16.F32.BF16 R24, gdesc[UR12].tnspA, R24 ;  /* 0x21e000000c1879f0 */ /* 0x000fe20008701818 */
[----:B---3--:R-:W-:-:S04]  /*2380*/  IMAD.WIDE R14, R14, 0x2, R10 ;  /* 0x000000020e0e7825 */ /* 0x008fc800078e020a */
[----:B------:R-:W-:Y:S01]  /*2390*/  IMAD.U32 R10, RZ, RZ, UR5 ;  /* 0x00000005ff0a7e24 */ /* 0x000fe2000f8e00ff */
[----:B------:R-:W3:Y:S03]  /*23a0*/  LDG.E.U16 R0, desc[UR28][R14.64] ;  /* 0x0000001c0e007981 */ /* 0x000ee6000c1e1500 */
[----:B------:R-:W-:Y:S02]  /*23b0*/  IMAD.WIDE R10, R10, 0x2, R124 ;  /* 0x000000020a0a7825 */ /* 0x000fe400078e027c */
[----:B------:R-:W3:Y:S04]  /*23c0*/  LDL.64 R124, [R1+0x68] ;  /* 0x00006800017c7983 */ /* 0x000ee80000100a00 */
[----:B------:R-:W3:Y:S04]  /*23d0*/  LDG.E.U16 R8, desc[UR28][R10.64] ;  /* 0x0000001c0a087981 */ /* 0x000ee8000c1e1500 */
[----:B------:R-:W3:Y:S04]  /*23e0*/  LDL.64 R14, [R1+0x78] ;  /* 0x00007800010e7983 */ /* 0x000ee80000100a00 */
[----:B------:R-:W3:Y:S01]  /*23f0*/  LDL.64 R10, [R1+0x80] ;  /* 0x00008000010a7983 */ /* 0x000ee20000100a00 */
[----:B--2---:R-:W-:Y:S01]  /*2400*/  IMAD.WIDE R20, R20, 0x2, R12 ;  /* 0x0000000214147825 */ /* 0x004fe200078e020c */
[----:B------:R-:W-:-:S05]  /*2410*/  MOV R12, UR5 ;  /* 0x00000005000c7c02 */ /* 0x000fca0008000f00 */
[----:B------:R-:W-:-:S04]  /*2420*/  IMAD.WIDE R12, R12, 0x2, R18 ;  /* 0x000000020c0c7825 */ /* 0x000fc800078e0212 */
[----:B----4-:R-:W-:Y:S01]  /*2430*/  IMAD.WIDE R22, R22, 0x2, R6 ;  /* 0x0000000216167825 */ /* 0x010fe200078e0206 */
[----:B------:R-:W2:Y:S04]  /*2440*/  LDL.64 R18, [R1+0x58] ;  /* 0x0000580001127983 */ /* 0x000ea80000100a00 */
[----:B------:R-:W4:Y:S01]  /*2450*/  LDL.64 R6, [R1+0x50] ;  /* 0x0000500001067983 */ /* 0x000f220000100a00 */
[----:B------:R-:W-:-:S03]  /*2460*/  UIADD3.64 UR40, UR12, 0x80, URZ ;  /* 0x000000800c287897 */ /* 0x000fc6000fffe03f */
[----:B------:R-:W4:Y:S04]  /*2470*/  LDG.E.U16 R20, desc[UR28][R20.64] ;  /* 0x0000001c14147981 */ /* 0x000f28000c1e1500 */
[----:B------:R-:W4:Y:S02]  /*2480*/  LDG.E.U16 R22, desc[UR28][R22.64] ;  /* 0x0000001c16167981 */ /* 0x000f24000c1e1500 */
[----:B------:R-:W-:Y:S02]  /*2490*/  HGMMA.64x128x16.F32.BF16 R24, gdesc[UR40].tnspA, R24 ;  /* 0x21e00000281879f0 */ /* 0x000fe40008701818 */
[----:B------:R0:W4:Y:S02]  /*24a0*/  LDG.E.U16 R21, desc[UR28][R12.64] ;  /* 0x0000001c0c157981 */ /* 0x000124000c1e1500 */
[----:B0-----:R-:W-:Y:S01]  /*24b0*/  IMAD.U32 R12, RZ, RZ, UR5 ;  /* 0x00000005ff0c7e24 */ /* 0x001fe2000f8e00ff */
[----:B------:R-:W-:-:S09]  /*24c0*/  UIADD3.64 UR16, UR12, 0x100, URZ ;  /* 0x000001000c107897 */ /* 0x000fd2000fffe03f */
[----:B------:R-:W-:Y:S01]  /*24d0*/  HGMMA.64x128x16.F32.BF16 R24, gdesc[UR16].tnspA, R24, gsb0 ;  /* 0x21e00000101879f0 */ /* 0x000fe20008001818 */
[----:B---3--:R-:W-:Y:S01]  /*24e0*/  IMAD.WIDE R12, R12, 0x2, R10 ;  /* 0x000000020c0c7825 */ /* 0x008fe200078e020a */
[----:B------:R-:W-:-:S04]  /*24f0*/  MOV R10, UR5 ;  /* 0x00000005000a7c02 */ /* 0x000fc80008000f00 */
[----:B------:R0:W3:Y:S01]  /*2500*/  LDG.E.U16 R23, desc[UR28][R12.64] ;  /* 0x0000001c0c177981 */ /* 0x0000e2000c1e1500 */
[----:B------:R-:W-:-:S05]  /*2510*/  IMAD.WIDE R10, R10, 0x2, R14 ;  /* 0x000000020a0a7825 */ /* 0x000fca00078e020e */
[----:B------:R1:W3:Y:S01]  /*2520*/  LDG.E.U16 R121, desc[UR28][R10.64] ;  /* 0x0000001c0a797981 */ /* 0x0002e2000c1e1500 */
[----:B0-----:R-:W-:-:S04]  /*2530*/  IMAD.U32 R12, RZ, RZ, UR5 ;  /* 0x00000005ff0c7e24 */ /* 0x001fc8000f8e00ff */
[----:B-1----:R-:W-:Y:S01]  /*2540*/  IMAD.WIDE R10, R12, 0x2, R16 ;  /* 0x000000020c0a7825 */ /* 0x002fe200078e0210 */
[----:B------:R-:W-:Y:S02]  /*2550*/  MOV R16, UR5 ;  /* 0x0000000500107c02 */ /* 0x000fe40008000f00 */
[----:B------:R-:W-:-:S03]  /*2560*/  MOV R12, UR5 ;  /* 0x00000005000c7c02 */ /* 0x000fc60008000f00 */
[----:B--2---:R-:W-:-:S04]  /*2570*/  IMAD.WIDE R16, R16, 0x2, R18 ;  /* 0x0000000210107825 */ /* 0x004fc800078e0212 */
[----:B------:R-:W-:Y:S02]  /*2580*/  IMAD.U32 R18, RZ, RZ, UR5 ;  /* 0x00000005ff127e24 */ /* 0x000fe4000f8e00ff */
[----:B------:R-:W-:Y:S01]  /*2590*/  IMAD.WIDE R12, R12, 0x2, R124 ;  /* 0x000000020c0c7825 */ /* 0x000fe200078e027c */
[----:B------:R-:W-:Y:S02]  /*25a0*/  WARPGROUP.DEPBAR.LE gsb0, 0x0 ;  /* 0x00008000000079c5 */ /* 0x000fe40000010000 */
[----:B------:R-:W2:Y:S01]  /*25b0*/  LDL.64 R124, [R1+0x48] ;  /* 0x00004800017c7983 */ /* 0x000ea20000100a00 */
[----:B----4-:R-:W-:-:S03]  /*25c0*/  IMAD.WIDE R18, R18, 0x2, R6 ;  /* 0x0000000212127825 */ /* 0x010fc600078e0206 */
[----:B------:R-:W4:Y:S01]  /*25d0*/  LDL.64 R6, [R1+0x20] ;  /* 0x0000200001067983 */ /* 0x000f220000100a00 */
[----:B------:R-:W-:-:S03]  /*25e0*/  IMAD.U32 R14, RZ, RZ, UR5 ;  /* 0x00000005ff0e7e24 */ /* 0x000fc6000f8e00ff */
[----:B------:R-:W3:Y:S01]  /*25f0*/  LDG.E.U16 R16, desc[UR28][R16.64] ;  /* 0x0000001c10107981 */ /* 0x000ee2000c1e1500 */
[----:B------:R-:W-:-:S03]  /*2600*/  IMAD.WIDE R14, R14, 0x2, R122 ;  /* 0x000000020e0e7825 */ /* 0x000fc600078e027a */
[----:B------:R0:W3:Y:S04]  /*2610*/  LDG.E.U16 R122, desc[UR28][R10.64] ;  /* 0x0000001c0a7a7981 */ /* 0x0000e8000c1e1500 */
[----:B------:R1:W3:Y:S04]  /*2620*/  LDG.E.U16 R14, desc[UR28][R14.64] ;  /* 0x0000001c0e0e7981 */ /* 0x0002e8000c1e1500 */
[----:B------:R1:W3:Y:S01]  /*2630*/  LDG.E.U16 R123, desc[UR28][R12.64] ;  /* 0x0000001c0c7b7981 */ /* 0x0002e2000c1e1500 */
[----:B0-----:R-:W-:Y:S01]  /*2640*/  FMUL R10, R24, UR20 ;  /* 0x00000014180a7c20 */ /* 0x001fe20008400000 */
[----:B------:R-:W-:-:S02]  /*2650*/  FMUL R11, R25, UR20 ;  /* 0x00000014190b7c20 */ /* 0x000fc40008400000 */
[----:B------:R-:W3:Y:S03]  /*2660*/  LDG.E.U16 R18, desc[UR28][R18.64] ;  /* 0x0000001c12127981 */ /* 0x000ee6000c1e1500 */
[----:B------:R-:W-:Y:S01]  /*2670*/  FMNMX R10, R10, R11, !PT ;  /* 0x0000000b0a0a7209 */ /* 0x000fe20007800000 */
[----:B------:R-:W-:-:S05]  /*2680*/  FMUL R11, R28, UR20 ;  /* 0x000000141c0b7c20 */ /* 0x000fca0008400000 */
        /* <DEDUP_REMOVED lines=49> */
[----:B------:R-:W-:Y:S01]  /*29a0*/  FMUL R11, R77, UR20 ;  /* 0x000000144d0b7c20 */ /* 0x000fe20008400000 */
[----:B-1----:R-:W-:Y:S01]  /*29b0*/  FMUL R15, R80, UR20 ;  /* 0x00000014500f7c20 */ /* 0x002fe20008400000 */
[----:B------:R-:W-:-:S03]  /*29c0*/  FMUL R12, R81, UR20 ;  /* 0x00000014510c7c20 */ /* 0x000fc60008400000 */
[----:B------:R-:W-:Y:S01]  /*29d0*/  FMNMX R10, R11, R10, !PT ;  /* 0x0000000a0b0a7209 */ /* 0x000fe20007800000 */
[----:B------:R-:W-:-:S03]  /*29e0*/  FMUL R17, R84, UR20 ;  /* 0x0000001454117c20 */ /* 0x000fc60008400000 */
[----:B------:R-:W-:-:S04]  /*29f0*/  FMNMX R15, R15, R10, !PT ;  /* 0x0000000a0f0f7209 */ /* 0x000fc80007800000 */
[----:B------:R-:W-:Y:S02]  /*2a00*/  FMNMX R15, R12, R15, !PT ;  /* 0x0000000f0c0f7209 */ /* 0x000fe40007800000 */
[----:B------:R-:W-:Y:S02]  /*2a10*/  MOV R10, UR5 ;  /* 0x00000005000a7c02 */ /* 0x000fe40008000f00 */
[----:B------:R-:W-:Y:S01]  /*2a20*/  FMNMX R15, R17, R15, !PT ;  /* 0x0000000f110f7209 */ /* 0x000fe20007800000 */
[----:B------:R-:W-:Y:S01]  /*2a30*/  FMUL R17, R85, UR20 ;  /* 0x0000001455117c20 */ /* 0x000fe20008400000 */
[----:B------:R-:W-:-:S04]  /*2a40*/  IMAD.U32 R12, RZ, RZ, UR5 ;  /* 0x00000005ff0c7e24 */ /* 0x000fc8000f8e00ff */
[----:B------:R-:W-:Y:S01]  /*2a50*/  FMNMX R15, R17, R15, !PT ;  /* 0x0000000f110f7209 */ /* 0x000fe20007800000 */
[----:B------:R-:W-:Y:S01]  /*2a60*/  FMUL R17, R27, UR20 ;  /* 0x000000141b117c20 */ /* 0x000fe20008400000 */
[----:B--2---:R-:W-:-:S04]  /*2a70*/  IMAD.WIDE R10, R10, 0x2, R124 ;  /* 0x000000020a0a7825 */ /* 0x004fc800078e027c */
[----:B----4-:R-:W-:Y:S02]  /*2a80*/  IMAD.WIDE R12, R12, 0x2, R6 ;  /* 0x000000020c0c7825 */ /* 0x010fe400078e0206 */
[----:B------:R-:W2:Y:S04]  /*2a90*/  LDG.E.U16 R10, desc[UR28][R10.64] ;  /* 0x0000001c0a0a7981 */ /* 0x000ea8000c1e1500 */
[----:B------:R0:W4:Y:S01]  /*2aa0*/  LDG.E.U16 R13, desc[UR28][R12.64] ;  /* 0x0000001c0c0d7981 */ /* 0x000122000c1e1500 */
[----:B------:R-:W-:Y:S01]  /*2ab0*/  BAR.SYNC.DEFER_BLOCKING 0x0 ;  /* 0x0000000000007b1d */ /* 0x000fe20000010000 */
[----:B0-----:R-:W-:-:S05]  /*2ac0*/  FMUL R12, R26, UR20 ;  /* 0x000000141a0c7c20 */ /* 0x001fca0008400000 */
[----:B------:R-:W0:Y:S01]  /*2ad0*/  SHFL.BFLY PT, R11, R15, 0x2, 0x1f ;  /* 0x0c401f000f0b7f89 */ /* 0x000e2200000e0000 */
[----:B------:R-:W-:Y:S01]  /*2ae0*/  FMNMX R12, R12, R17, !PT ;  /* 0x000000110c0c7209 */ /* 0x000fe20007800000 */
[----:B------:R-:W-:-:S05]  /*2af0*/  FMUL R17, R30, UR20 ;  /* 0x000000141e117c20 */ /* 0x000fca0008400000 */
[----:B------:R-:W-:Y:S01]  /*2b00*/  FMNMX R12, R17, R12, !PT ;  /* 0x0000000c110c7209 */ /* 0x000fe20007800000 */
[----:B------:R-:W-:-:S05]  /*2b10*/  FMUL R17, R31, UR20 ;  /* 0x000000141f117c20 */ /* 0x000fca0008400000 */
[----:B------:R-:W-:Y:S01]  /*2b20*/  FMNMX R12, R17, R12, !PT ;  /* 0x0000000c110c7209 */ /* 0x000fe20007800000 */
[----:B------:R-:W-:-:S05]  /*2b30*/  FMUL R17, R34, UR20 ;  /* 0x0000001422117c20 */ /* 0x000fca0008400000 */
[----:B------:R-:W-:Y:S02]  /*2b40*/  FMNMX R12, R17, R12, !PT ;  /* 0x0000000c110c7209 */ /* 0x000fe40007800000 */
[----:B0-----:R-:W-:Y:S01]  /*2b50*/  FMNMX R11, R15, R11, !PT ;  /* 0x0000000b0f0b7209 */ /* 0x001fe20007800000 */
[----:B------:R-:W-:-:S05]  /*2b60*/  FMUL R15, R35, UR20 ;  /* 0x00000014230f7c20 */ /* 0x000fca0008400000 */
[----:B------:R-:W-:Y:S02]  /*2b70*/  FMNMX R15, R15, R12, !PT ;  /* 0x0000000c0f0f7209 */ /* 0x000fe40007800000 */
[----:B------:R-:W0:Y:S02]  /*2b80*/  SHFL.BFLY PT, R12, R11, 0x1, 0x1f ;  /* 0x0c201f000b0c7f89 */ /* 0x000e2400000e0000 */
[----:B0-----:R-:W-:-:S04]  /*2b90*/  FMNMX R12, R11, R12, !PT ;  /* 0x0000000c0b0c7209 */ /* 0x001fc80007800000 */
[----:B------:R-:W-:-:S05]  /*2ba0*/  FMNMX R12, R12, R5, !PT ;  /* 0x000000050c0c7209 */ /* 0x000fca0007800000 */
[----:B------:R-:W-:-:S04]  /*2bb0*/  FFMA R37, R37, UR20, -R12 ;  /* 0x0000001425257c23 */ /* 0x000fc8000800080c */
[----:B------:R-:W-:-:S04]  /*2bc0*/  FMUL R37, R37, 1.4426950216293334961 ;  /* 0x3fb8aa3b25257820 */ /* 0x000fc80000400000 */
[----:B------:R-:W0:Y:S01]  /*2bd0*/  MUFU.EX2 R3, R37 ;  /* 0x0000002500037308 */ /* 0x000e220000000800 */
[----:B------:R-:W-:-:S04]  /*2be0*/  FFMA R40, R40, UR20, -R12 ;  /* 0x0000001428287c23 */ /* 0x000fc8000800080c */
[----:B------:R-:W-:Y:S01]  /*2bf0*/  FMUL R40, R40, 1.4426950216293334961 ;  /* 0x3fb8aa3b28287820 */ /* 0x000fe20000400000 */
[--C-:B------:R-:W-:Y:S01]  /*2c00*/  FFMA R41, R41, UR20, -R12.reuse ;  /* 0x0000001429297c23 */ /* 0x100fe2000800080c */
[----:B0-----:R0:W-:Y:S02]  /*2c10*/  STL [R1+0x44], R3 ;  /* 0x0000440301007387 */ /* 0x0011e40000100800 */
[----:B0-----:R-:W0:Y:S01]  /*2c20*/  MUFU.EX2 R3, R40 ;  /* 0x0000002800037308 */ /* 0x001e220000000800 */
[----:B------:R-:W-:Y:S01]  /*2c30*/  FMUL R41, R41, 1.4426950216293334961 ;  /* 0x3fb8aa3b29297820 */ /* 0x000fe20000400000 */
[--C-:B------:R-:W-:Y:S01]  /*2c40*/  FFMA R44, R44, UR20, -R12.reuse ;  /* 0x000000142c2c7c23 */ /* 0x100fe2000800080c */
[----:B0-----:R0:W-:Y:S05]  /*2c50*/  STL [R1+0x40], R3 ;  /* 0x0000400301007387 */ /* 0x0011ea0000100800 */
        /* <DEDUP_REMOVED lines=43> */
[--C-:B------:R-:W-:Y:S01]  /*2f10*/  FFMA R28, R28, UR20, -R12.reuse ;  /* 0x000000141c1c7c23 */ /* 0x100fe2000800080c */
[--C-:B------:R-:W-:Y:S01]  /*2f20*/  FFMA R29, R29, UR20, -R12.reuse ;  /* 0x000000141d1d7c23 */ /* 0x100fe2000800080c */
[--C-:B------:R-:W-:Y:S01]  /*2f30*/  FFMA R32, R32, UR20, -R12.reuse ;  /* 0x0000001420207c23 */ /* 0x100fe2000800080c */
[----:B------:R-:W-:Y:S01]  /*2f40*/  FMUL R19, R25, 1.4426950216293334961 ;  /* 0x3fb8aa3b19137820 */ /* 0x000fe20000400000 */
[--C-:B------:R-:W-:Y:S01]  /*2f50*/  FFMA R33, R33, UR20, -R12.reuse ;  /* 0x0000001421217c23 */ /* 0x100fe2000800080c */
[----:B------:R-:W-:Y:S01]  /*2f60*/  FMUL R25, R28, 1.4426950216293334961 ;  /* 0x3fb8aa3b1c197820 */ /* 0x000fe20000400000 */
[----:B------:R-:W-:Y:S01]  /*2f70*/  FMUL R28, R29, 1.4426950216293334961 ;  /* 0x3fb8aa3b1d1c7820 */ /* 0x000fe20000400000 */
[----:B0-----:R0:W-:Y:S01]  /*2f80*/  STL [R1+0x8], R3 ;  /* 0x0000080301007387 */ /* 0x0011e20000100800 */
[----:B------:R-:W-:Y:S01]  /*2f90*/  FMUL R29, R32, 1.4426950216293334961 ;  /* 0x3fb8aa3b201d7820 */ /* 0x000fe20000400000 */
[----:B0-----:R-:W0:Y:S01]  /*2fa0*/  MUFU.EX2 R3, R64 ;  /* 0x0000004000037308 */ /* 0x001e220000000800 */
[----:B------:R-:W-:Y:S01]  /*2fb0*/  FMUL R32, R33, 1.4426950216293334961 ;  /* 0x3fb8aa3b21207820 */ /* 0x000fe20000400000 */
[----:B------:R-:W-:-:S04]  /*2fc0*/  FFMA R33, R65, UR20, -R12 ;  /* 0x0000001441217c23 */ /* 0x000fc8000800080c */
[----:B------:R-:W-:Y:S01]  /*2fd0*/  FMUL R33, R33, 1.4426950216293334961 ;  /* 0x3fb8aa3b21217820 */ /* 0x000fe20000400000 */
[----:B0-----:R0:W-:Y:S03]  /*2fe0*/  STL [R1+0x4], R3 ;  /* 0x0000040301007387 */ /* 0x0011e60000100800 */
[----:B0-----:R-:W0:Y:S01]  /*2ff0*/  MUFU.EX2 R3, R33 ;  /* 0x0000002100037308 */ /* 0x001e220000000800 */
[----:B------:R-:W-:-:S04]  /*3000*/  FFMA R68, R68, UR20, -R12 ;  /* 0x0000001444447c23 */ /* 0x000fc8000800080c */
[----:B------:R-:W-:Y:S01]  /*3010*/  FMUL R68, R68, 1.4426950216293334961 ;  /* 0x3fb8aa3b44447820 */ /* 0x000fe20000400000 */
[----:B0-----:R0:W-:Y:S03]  /*3020*/  STL [R1], R3 ;  /* 0x0000000301007387 */ /* 0x0011e60000100800 */
[----:B0-----:R-:W0:Y:S01]  /*3030*/  MUFU.EX2 R3, R68 ;  /* 0x0000004400037308 */ /* 0x001e220000000800 */
[--C-:B------:R-:W-:Y:S01]  /*3040*/  FFMA R69, R69, UR20, -R12.reuse ;  /* 0x0000001445457c23 */ /* 0x100fe2000800080c */
[----:B------:R-:W-:Y:S01]  /*3050*/  FFMA R72, R72, UR20, -R12 ;  /* 0x0000001448487c23 */ /* 0x000fe2000800080c */
[----:B0-----:R0:W-:Y:S04]  /*3060*/  STL [R1+0x16c], R3 ;  /* 0x00016c0301007387 */ /* 0x0011e80000100800 */
[----:B0-----:R-:W4:Y:S01]  /*3070*/  LDL R3, [R1+0x140] ;  /* 0x0001400001037983 */ /* 0x001f220000100800 */
[----:B------:R-:W-:Y:S01]  /*3080*/  FMUL R69, R69, 1.4426950216293334961 ;  /* 0x3fb8aa3b45457820 */ /* 0x000fe20000400000 */
[----:B------:R-:W-:-:S03]  /*3090*/  FMUL R72, R72, 1.4426950216293334961 ;  /* 0x3fb8aa3b48487820 */ /* 0x000fc60000400000 */
[----:B------:R-:W0:Y:S08]  /*30a0*/  MUFU.EX2 R6, R69 ;  /* 0x0000004500067308 */ /* 0x000e300000000800 */
[----:B------:R-:W1:Y:S01]  /*30b0*/  MUFU.EX2 R7, R72 ;  /* 0x0000004800077308 */ /* 0x000e620000000800 */
[----:B0-----:R-:W-:Y:S04]  /*30c0*/  STL [R1+0x170], R6 ;  /* 0x0001700601007387 */ /* 0x001fe80000100800 */
[----:B-1----:R0:W-:Y:S04]  /*30d0*/  STL [R1+0x174], R7 ;  /* 0x0001740701007387 */ /* 0x0021e80000100800 */
[----:B------:R-:W-:Y:S04]  /*30e0*/  STL [R1+0x150], R12 ;  /* 0x0001500c01007387 */ /* 0x000fe80000100800 */
[----:B------:R-:W-:Y:S04]  /*30f0*/  STL [R1+0x154], R4 ;  /* 0x0001540401007387 */ /* 0x000fe80000100800 */
[----:B0-----:R-:W4:Y:S01]  /*3100*/  LDL R7, [R1+0x44] ;  /* 0x0000440001077983 */ /* 0x001f220000100800 */
[----:B------:R-:W-:Y:S01]  /*3110*/  FMUL R17, R38, UR20 ;  /* 0x0000001426117c20 */ /* 0x000fe20008400000 */
[----:B------:R-:W-:Y:S01]  /*3120*/  FMUL R11, R46, UR20 ;  /* 0x000000142e0b7c20 */ /* 0x000fe20008400000 */
[----:B------:R-:W-:Y:S01]  /*3130*/  FFMA R24, R24, UR20, -R12 ;  /* 0x0000001418187c23 */ /* 0x000fe2000800080c */
[----:B------:R-:W-:Y:S01]  /*3140*/  MUFU.EX2 R19, R19 ;  /* 0x0000001300137308 */ /* 0x000fe20000000800 */
[----:B------:R-:W-:Y:S01]  /*3150*/  STS.U16 [R4+UR25+0x8000], R120 ;  /* 0x0080007804007988 */ /* 0x000fe20008000419 */
[----:B------:R-:W-:Y:S01]  /*3160*/  FMNMX R15, R17, R15, !PT ;  /* 0x0000000f110f7209 */ /* 0x000fe20007800000 */
[----:B------:R-:W-:-:S02]  /*3170*/  FMUL R17, R39, UR20 ;  /* 0x0000001427117c20 */ /* 0x000fc40008400000 */
[----:B------:R-:W-:Y:S03]  /*3180*/  STS.U16 [R4+UR25+0x8400], R2 ;  /* 0x0084000204007988 */ /* 0x000fe60008000419 */
[----:B------:R-:W-:Y:S01]  /*3190*/  FMNMX R15, R17, R15, !PT ;  /* 0x0000000f110f7209 */ /* 0x000fe20007800000 */
[----:B------:R-:W-:Y:S01]  /*31a0*/  FMUL R17, R42, UR20 ;  /* 0x000000142a117c20 */ /* 0x000fe20008400000 */
[----:B------:R-:W-:Y:S01]  /*31b0*/  MUFU.EX2 R25, R25 ;  /* 0x0000001900197308 */ /* 0x000fe20000000800 */
[----:B------:R-:W-:Y:S03]  /*31c0*/  STS.U16 [R4+UR25+0x8800], R21 ;  /* 0x0088001504007988 */ /* 0x000fe60008000419 */
[----:B------:R-:W-:Y:S01]  /*31d0*/  FMNMX R15, R17, R15, !PT ;  /* 0x0000000f110f7209 */ /* 0x000fe20007800000 */
[----:B------:R-:W-:Y:S01]  /*31e0*/  FMUL R17, R43, UR20 ;  /* 0x000000142b117c20 */ /* 0x000fe20008400000 */
[----:B------:R-:W-:Y:S04]  /*31f0*/  STS.U16 [R4+UR25+0x8c00], R22 ;  /* 0x008c001604007988 */ /* 0x000fe80008000419 */
[----:B------:R-:W-:Y:S01]  /*3200*/  FMNMX R15, R17, R15, !PT ;  /* 0x0000000f110f7209 */ /* 0x000fe20007800000 */
[----:B------:R-:W-:Y:S01]  /*3210*/  MUFU.EX2 R28, R28 ;  /* 0x0000001c001c7308 */ /* 0x000fe20000000800 */
[----:B---3--:R-:W-:Y:S02]  /*3220*/  STS.U16 [R4+UR25+0x9000], R121 ;  /* 0x0090007904007988 */ /* 0x008fe40008000419 */
[----:B------:R-:W-:Y:S01]  /*3230*/  FMNMX R15, R11, R15, !PT ;  /* 0x0000000f0b0f7209 */ /* 0x000fe20007800000 */
[----:B------:R-:W-:Y:S01]  /*3240*/  FMUL R11, R47, UR20 ;  /* 0x000000142f0b7c20 */ /* 0x000fe20008400000 */
[----:B------:R-:W-:Y:S04]  /*3250*/  STS.U16 [R4+UR25+0x9400], R123 ;  /* 0x0094007b04007988 */ /* 0x000fe80008000419 */
[----:B------:R-:W-:Y:S01]  /*3260*/  FMNMX R11, R11, R15, !PT ;  /* 0x0000000f0b0b7209 */ /* 0x000fe20007800000 */
[----:B------:R-:W-:Y:S01]  /*3270*/  FMUL R15, R50, UR20 ;  /* 0x00000014320f7c20 */ /* 0x000fe20008400000 */
[----:B------:R-:W-:Y:S01]  /*3280*/  MUFU.EX2 R29, R29 ;  /* 0x0000001d001d7308 */ /* 0x000fe20000000800 */
[----:B------:R-:W-:Y:S03]  /*3290*/  STS.U16 [R4+UR25+0x9800], R16 ;  /* 0x0098001004007988 */ /* 0x000fe60008000419 */
[----:B------:R-:W-:Y:S01]  /*32a0*/  FMNMX R11, R15, R11, !PT ;  /* 0x0000000b0f0b7209 */ /* 0x000fe20007800000 */
[----:B------:R-:W-:Y:S01]  /*32b0*/  FMUL R15, R51, UR20 ;  /* 0x00000014330f7c20 */ /* 0x000fe20008400000 */
[----:B--2---:R-:W-:Y:S04]  /*32c0*/  STS.U16 [R4+UR25+0x9c00], R10 ;  /* 0x009c000a04007988 */ /* 0x004fe80008000419 */
[----:B------:R-:W-:Y:S01]  /*32d0*/  FMNMX R11, R15, R11, !PT ;  /* 0x0000000b0f0b7209 */ /* 0x000fe20007800000 */
[----:B------:R-:W-:Y:S01]  /*32e0*/  FMUL R15, R54, UR20 ;  /* 0x00000014360f7c20 */ /* 0x000fe20008400000 */
[----:B------:R-:W-:Y:S01]  /*32f0*/  MUFU.EX2 R32, R32 ;  /* 0x0000002000207308 */ /* 0x000fe20000000800 */
[----:B------:R-:W-:Y:S01]  /*3300*/  FFMA R36, R36, UR20, -R12 ;  /* 0x0000001424247c23 */ /* 0x000fe2000800080c */
[----:B------:R-:W2:Y:S02]  /*3310*/  LDL R6, [R1+0x3c] ;  /* 0x00003c0001067983 */ /* 0x000ea40000100800 */
[----:B------:R-:W-:Y:S01]  /*3320*/  FMNMX R11, R15, R11, !PT ;  /* 0x0000000b0f0b7209 */ /* 0x000fe20007800000 */
[----:B------:R-:W-:-:S05]  /*3330*/  FMUL R15, R55, UR20 ;  /* 0x00000014370f7c20 */ /* 0x000fca0008400000 */
[----:B------:R-:W-:Y:S01]  /*3340*/  FMNMX R11, R15, R11, !PT ;  /* 0x0000000b0f0b7209 */ /* 0x000fe20007800000 */
[----:B------:R-:W-:-:S05]  /*3350*/  FMUL R15, R58, UR20 ;  /* 0x000000143a0f7c20 */ /* 0x000fca0008400000 */
[----:B------:R-:W-:Y:S01]  /*3360*/  FMNMX R11, R15, R11, !PT ;  /* 0x0000000b0f0b7209 */ /* 0x000fe20007800000 */
[----:B------:R-:W-:Y:S01]  /*3370*/  FMUL R15, R59, UR20 ;  /* 0x000000143b0f7c20 */ /* 0x000fe20008400000 */
[----:B------:R-:W-:-:S04]  /*3380*/  FMUL R17, R62, UR20 ;  /* 0x000000143e117c20 */ /* 0x000fc80008400000 */
[----:B------:R-:W-:-:S04]  /*3390*/  FMNMX R11, R15, R11, !PT ;  /* 0x0000000b0f0b7209 */ /* 0x000fc80007800000 */
        /* <DEDUP_REMOVED lines=26> */
[----:B------:R-:W-:-:S05]  /*3540*/  FMNMX R11, R17, R11, !PT ;  /* 0x0000000b110b7209 */ /* 0x000fca0007800000 */
[----:B------:R-:W0:Y:S02]  /*3550*/  SHFL.BFLY PT, R17, R11, 0x2, 0x1f ;  /* 0x0c401f000b117f89 */ /* 0x000e2400000e0000 */
[----:B0-----:R-:W-:-:S05]  /*3560*/  FMNMX R11, R11, R17, !PT ;  /* 0x000000110b0b7209 */ /* 0x001fca0007800000 */
[----:B------:R-:W0:Y:S01]  /*3570*/  SHFL.BFLY PT, R17, R11, 0x1, 0x1f ;  /* 0x0c201f000b117f89 */ /* 0x000e2200000e0000 */
[----:B------:R-:W-:-:S06]  /*3580*/  FMUL R24, R24, 1.4426950216293334961 ;  /* 0x3fb8aa3b18187820 */ /* 0x000fcc0000400000 */
[----:B------:R-:W1:Y:S01]  /*3590*/  MUFU.EX2 R24, R24 ;  /* 0x0000001800187308 */ /* 0x000e620000000800 */
[----:B0-----:R-:W-:-:S04]  /*35a0*/  FMNMX R17, R11, R17, !PT ;  /* 0x000000110b117209 */ /* 0x001fc80007800000 */
[----:B------:R-:W-:-:S05]  /*35b0*/  FMNMX R56, R17, R9, !PT ;  /* 0x0000000911387209 */ /* 0x000fca0007800000 */
[--C-:B------:R-:W-:Y:S01]  /*35c0*/  FFMA R26, R26, UR20, -R56.reuse ;  /* 0x000000141a1a7c23 */ /* 0x100fe20008000838 */
[----:B------:R-:W-:-:S03]  /*35d0*/  FFMA R33, R27, UR20, -R56 ;  /* 0x000000141b217c23 */ /* 0x000fc60008000838 */
[----:B------:R-:W-:Y:S01]  /*35e0*/  FMUL R26, R26, 1.4426950216293334961 ;  /* 0x3fb8aa3b1a1a7820 */ /* 0x000fe20000400000 */
[----:B------:R-:W-:-:S03]  /*35f0*/  FMUL R33, R33, 1.4426950216293334961 ;  /* 0x3fb8aa3b21217820 */ /* 0x000fc60000400000 */
[----:B------:R0:W-:Y:S02]  /*3600*/  MUFU.EX2 R27, R26 ;  /* 0x0000001a001b7308 */ /* 0x0001e40000000800 */
[----:B0-----:R-:W-:-:S06]  /*3610*/  FFMA R26, R30, UR20, -R56 ;  /* 0x000000141e1a7c23 */ /* 0x001fcc0008000838 */
[----:B------:R0:W3:Y:S01]  /*3620*/  MUFU.EX2 R30, R33 ;  /* 0x00000021001e7308 */ /* 0x0000e20000000800 */
[----:B------:R-:W-:Y:S01]  /*3630*/  FMUL R26, R26, 1.4426950216293334961 ;  /* 0x3fb8aa3b1a1a7820 */ /* 0x000fe20000400000 */
[----:B0-----:R-:W-:-:S06]  /*3640*/  FFMA R33, R31, UR20, -R56 ;  /* 0x000000141f217c23 */ /* 0x001fcc0008000838 */
[----:B------:R0:W-:Y:S01]  /*3650*/  MUFU.EX2 R31, R26 ;  /* 0x0000001a001f7308 */ /* 0x0001e20000000800 */
[----:B----4-:R-:W-:Y:S04]  /*3660*/  STS.U16 [R3+UR25+0x8200], R20 ;  /* 0x0082001403007988 */ /* 0x010fe80008000419 */
[----:B------:R-:W-:Y:S04]  /*3670*/  STS.U16 [R3+UR25+0x8600], R0 ;  /* 0x0086000003007988 */ /* 0x000fe80008000419 */
[----:B------:R1:W-:Y:S01]  /*3680*/  STS.U16 [R3+UR25+0x8a00], R8 ;  /* 0x008a000803007988 */ /* 0x0003e20008000419 */
[----:B0-----:R-:W-:-:S03]  /*3690*/  FFMA R26, R58, UR20, -R56 ;  /* 0x000000143a1a7c23 */ /* 0x001fc60008000838 */
[----:B------:R-:W-:Y:S01]  /*36a0*/  STS.U16 [R3+UR25+0x8e00], R23 ;  /* 0x008e001703007988 */ /* 0x000fe20008000419 */
[----:B-1----:R-:W-:-:S03]  /*36b0*/  FADD R8, R24, R19 ;  /* 0x0000001318087221 */ /* 0x002fc60000000000 */
[----:B------:R-:W-:Y:S01]  /*36c0*/  STS.U16 [R3+UR25+0x9200], R122 ;  /* 0x0092007a03007988 */ /* 0x000fe20008000419 */
[----:B------:R-:W-:-:S03]  /*36d0*/  FADD R8, R25, R8 ;  /* 0x0000000819087221 */ /* 0x000fc60000000000 */
[----:B------:R0:W-:Y:S01]  /*36e0*/  STS.U16 [R3+UR25+0x9600], R14 ;  /* 0x0096000e03007988 */ /* 0x0001e20008000419 */
[----:B------:R-:W-:Y:S01]  /*36f0*/  FMUL R26, R26, 1.4426950216293334961 ;  /* 0x3fb8aa3b1a1a7820 */ /* 0x000fe20000400000 */
[----:B------:R-:W-:Y:S01]  /*3700*/  FMUL R15, R36, 1.4426950216293334961 ;  /* 0x3fb8aa3b240f7820 */ /* 0x000fe20000400000 */
[----:B------:R-:W-:Y:S02]  /*3710*/  FFMA R36, R59, UR20, -R56 ;  /* 0x000000143b247c23 */ /* 0x000fe40008000838 */
[----:B------:R1:W-:Y:S01]  /*3720*/  MUFU.EX2 R59, R26 ;  /* 0x0000001a003b7308 */ /* 0x0003e20000000800 */
[----:B0-----:R-:W-:Y:S01]  /*3730*/  FADD R14, R28, R8 ;  /* 0x000000081c0e7221 */ /* 0x001fe20000000000 */
[----:B------:R-:W-:-:S03]  /*3740*/  FADD R17, -R12, R5 ;  /* 0x000000050c117221 */ /* 0x000fc60000000100 */
[----:B------:R-:W-:Y:S01]  /*3750*/  FADD R14, R29, R14 ;  /* 0x0000000e1d0e7221 */ /* 0x000fe20000000000 */
[----:B-1----:R-:W-:Y:S01]  /*3760*/  FFMA R26, R62, UR20, -R56 ;  /* 0x000000143e1a7c23 */ /* 0x002fe20008000838 */
[----:B------:R0:W-:Y:S01]  /*3770*/  STS.U16 [R3+UR25+0x9a00], R18 ;  /* 0x009a001203007988 */ /* 0x0001e20008000419 */
[----:B------:R-:W-:Y:S01]  /*3780*/  FMUL R36, R36, 1.4426950216293334961 ;  /* 0x3fb8aa3b24247820 */ /* 0x000fe20000400000 */
[----:B------:R-:W-:Y:S01]  /*3790*/  FMUL R17, R17, 1.4426950216293334961 ;  /* 0x3fb8aa3b11117820 */ /* 0x000fe20000400000 */
[----:B------:R-:W-:Y:S02]  /*37a0*/  FMUL R26, R26, 1.4426950216293334961 ;  /* 0x3fb8aa3b1a1a7820 */ /* 0x000fe40000400000 */
[----:B------:R1:W-:Y:S01]  /*37b0*/  MUFU.EX2 R62, R36 ;  /* 0x00000024003e7308 */ /* 0x0003e20000000800 */
[----:B0-----:R-:W-:Y:S01]  /*37c0*/  FADD R18, R32, R14 ;  /* 0x0000000e20127221 */ /* 0x001fe20000000000 */
[----:B------:R-:W-:-:S06]  /*37d0*/  FADD R14, -R56, R9 ;  /* 0x00000009380e7221 */ /* 0x000fcc0000000100 */
[----:B------:R-:W0:Y:S01]  /*37e0*/  MUFU.EX2 R15, R15 ;  /* 0x0000000f000f7308 */ /* 0x000e220000000800 */
[----:B-1----:R-:W-:Y:S01]  /*37f0*/  FFMA R36, R63, UR20, -R56 ;  /* 0x000000143f247c23 */ /* 0x002fe20008000838 */
[----:B------:R-:W-:-:S03]  /*3800*/  FMUL R14, R14, 1.4426950216293334961 ;  /* 0x3fb8aa3b0e0e7820 */ /* 0x000fc60000400000 */
[----:B------:R-:W-:-:S03]  /*3810*/  FMUL R36, R36, 1.4426950216293334961 ;  /* 0x3fb8aa3b24247820 */ /* 0x000fc60000400000 */
[----:B------:R1:W-:Y:S01]  /*3820*/  MUFU.EX2 R63, R26 ;  /* 0x0000001a003f7308 */ /* 0x0003e20000000800 */
[----:B------:R4:W-:Y:S01]  /*3830*/  STS.U16 [R3+UR25+0x9e00], R13 ;  /* 0x009e000d03007988 */ /* 0x0009e20008000419 */
[--C-:B------:R-:W-:Y:S01]  /*3840*/  FFMA R73, R73, UR20, -R12.reuse ;  /* 0x0000001449497c23 */ /* 0x100fe2000800080c */
[--C-:B------:R-:W-:Y:S01]  /*3850*/  FFMA R124, R76, UR20, -R12.reuse ;  /* 0x000000144c7c7c23 */ /* 0x100fe2000800080c */
[--C-:B------:R-:W-:Y:S01]  /*3860*/  FFMA R77, R77, UR20, -R12.reuse ;  /* 0x000000144d4d7c23 */ /* 0x100fe2000800080c */
[--C-:B------:R-:W-:Y:S01]  /*3870*/  FFMA R80, R80, UR20, -R12.reuse ;  /* 0x0000001450507c23 */ /* 0x100fe2000800080c */
[--C-:B------:R-:W-:Y:S01]  /*3880*/  FFMA R81, R81, UR20, -R12.reuse ;  /* 0x0000001451517c23 */ /* 0x100fe2000800080c */
[----:B------:R-:W-:Y:S01]  /*3890*/  FFMA R84, R84, UR20, -R12 ;  /* 0x0000001454547c23 */ /* 0x000fe2000800080c */
[----:B------:R-:W2:Y:S01]  /*38a0*/  MUFU.EX2 R17, R17 ;  /* 0x0000001100117308 */ /* 0x000ea20000000800 */
[----:B-1----:R-:W-:Y:S01]  /*38b0*/  FFMA R26, R66, UR20, -R56 ;  /* 0x00000014421a7c23 */ /* 0x002fe20008000838 */
[----:B------:R-:W-:Y:S01]  /*38c0*/  FFMA R85, R85, UR20, -R12 ;  /* 0x0000001455557c23 */ /* 0x000fe2000800080c */
[----:B----4-:R-:W4:Y:S02]  /*38d0*/  LDL R3, [R1+0x40] ;  /* 0x0000400001037983 */ /* 0x010f240000100800 */
[----:B------:R-:W-:-:S02]  /*38e0*/  FMUL R26, R26, 1.4426950216293334961 ;  /* 0x3fb8aa3b1a1a7820 */ /* 0x000fc40000400000 */
[----:B------:R-:W4:Y:S01]  /*38f0*/  LDL.LU R4, [R1+0x30] ;  /* 0x0000300001047983 */ /* 0x000f220000300800 */
[----:B------:R-:W1:Y:S03]  /*3900*/  MUFU.EX2 R14, R14 ;  /* 0x0000000e000e7308 */ /* 0x000e660000000800 */
[----:B------:R-:W4:Y:S04]  /*3910*/  LDL.LU R12, [R1+0x2c] ;  /* 0x00002c00010c7983 */ /* 0x000f280000300800 */
[----:B------:R-:W4:Y:S01]  /*3920*/  LDL.LU R122, [R1+0x14] ;  /* 0x00001400017a7983 */ /* 0x000f220000300800 */
[----:B------:R0:W-:Y:S03]  /*3930*/  MUFU.EX2 R66, R36 ;  /* 0x0000002400427308 */ /* 0x0001e60000000800 */
[----:B------:R-:W4:Y:S01]  /*3940*/  LDL.LU R23, [R1+0x10] ;  /* 0x0000100001177983 */ /* 0x000f220000300800 */
[----:B---3--:R-:W-:-:S03]  /*3950*/  FADD R13, R27, R30 ;  /* 0x0000001e1b0d7221 */ /* 0x008fc60000000000 */
[----:B------:R-:W3:Y:S01]  /*3960*/  LDL.LU R20, [R1+0xc] ;  /* 0x00000c0001147983 */ /* 0x000ee20000300800 */
[----:B0-----:R-:W-:Y:S02]  /*3970*/  FFMA R36, R67, UR20, -R56 ;  /* 0x0000001443247c23 */ /* 0x001fe40008000838 */
[----:B------:R0:W-:Y:S01]  /*3980*/  MUFU.EX2 R67, R26 ;  /* 0x0000001a00437308 */ /* 0x0001e20000000800 */
[----:B------:R-:W3:Y:S01]  /*3990*/  LDL.LU R123, [R1+0x8] ;  /* 0x00000800017b7983 */ /* 0x000ee20000300800 */
[----:B------:R-:W-:-:S03]  /*39a0*/  F2FP.BF16.F32.PACK_AB R24, R19, R24 ;  /* 0x000000181318723e */ /* 0x000fc600000010ff */
[----:B------:R-:W3:Y:S01]  /*39b0*/  LDL.LU R121, [R1+0x4] ;  /* 0x0000040001797983 */ /* 0x000ee20000300800 */
[----:B0-----:R-:W-:-:S03]  /*39c0*/  FFMA R26, R70, UR20, -R56 ;  /* 0x00000014461a7c23 */ /* 0x001fc60008000838 */
[----:B------:R-:W3:Y:S01]  /*39d0*/  LDL.LU R120, [R1] ;  /* 0x0000000001787983 */ /* 0x000ee20000300800 */
[----:B------:R-:W-:Y:S01]  /*39e0*/  FMUL R2, R26, 1.4426950216293334961 ;  /* 0x3fb8aa3b1a027820 */ /* 0x000fe20000400000 */
[----:B------:R-:W-:Y:S02]  /*39f0*/  F2FP.BF16.F32.PACK_AB R26, R28, R25 ;  /* 0x000000191c1a723e */ /* 0x000fe400000010ff */
[----:B------:R-:W3:Y:S01]  /*3a00*/  LDL.LU R19, [R1+0x18] ;  /* 0x0000180001137983 */ /* 0x000ee20000300800 */
[----:B------:R-:W-:Y:S01]  /*3a10*/  F2FP.BF16.F32.PACK_AB R25, R30, R27 ;  /* 0x0000001b1e19723e */ /* 0x000fe200000010ff */
[----:B------:R-:W-:Y:S01]  /*3a20*/  FADD R18, R15, R18 ;  /* 0x000000120f127221 */ /* 0x000fe20000000000 */
[----:B------:R-:W-:Y:S01]  /*3a30*/  F2FP.BF16.F32.PACK_AB R30, R7, R15 ;  /* 0x0000000f071e723e */ /* 0x000fe200000010ff */
[----:B------:R-:W-:Y:S01]  /*3a40*/  FMUL R33, R33, 1.4426950216293334961 ;  /* 0x3fb8aa3b21217820 */ /* 0x000fe20000400000 */
[----:B------:R-:W3:Y:S01]  /*3a50*/  LDL.LU R7, [R1+0x174] ;  /* 0x0001740001077983 */ /* 0x000ee20000300800 */
[-C--:B--2---:R-:W-:Y:S01]  /*3a60*/  FMUL R88, R88, R17.reuse ;  /* 0x0000001158587220 */ /* 0x084fe20000400000 */
[-C--:B------:R-:W-:Y:S01]  /*3a70*/  FMUL R89, R89, R17.reuse ;  /* 0x0000001159597220 */ /* 0x080fe20000400000 */
[-C--:B------:R-:W-:Y:S01]  /*3a80*/  FMUL R92, R92, R17.reuse ;  /* 0x000000115c5c7220 */ /* 0x080fe20000400000 */
[----:B------:R-:W2:Y:S01]  /*3a90*/  LDL.LU R15, [R1+0x28] ;  /* 0x00002800010f7983 */ /* 0x000ea20000300800 */
[-C--:B------:R-:W-:Y:S01]  /*3aa0*/  FMUL R93, R93, R17.reuse ;  /* 0x000000115d5d7220 */ /* 0x080fe20000400000 */
        /* <DEDUP_REMOVED lines=11> */
[----:B------:R-:W-:Y:S01]  /*3b60*/  FMUL R117, R117, R17 ;  /* 0x0000001175757220 */ /* 0x000fe20000400000 */
[----:B------:R0:W-:Y:S01]  /*3b70*/  STL [R1+0x158], R17 ;  /* 0x0001581101007387 */ /* 0x0001e20000100800 */
[-C--:B-1----:R-:W-:Y:S01]  /*3b80*/  FMUL R90, R90, R14.reuse ;  /* 0x0000000e5a5a7220 */ /* 0x082fe20000400000 */
        /* <DEDUP_REMOVED lines=8> */
[----:B0-----:R-:W3:Y:S01]  /*3c10*/  LDL.LU R17, [R1+0x34] ;  /* 0x0000340001117983 */ /* 0x001ee20000300800 */
        /* <DEDUP_REMOVED lines=8> */
[--C-:B------:R-:W-:Y:S01]  /*3ca0*/  FFMA R34, R34, UR20, -R56.reuse ;  /* 0x0000001422227c23 */ /* 0x100fe20008000838 */
[----:B------:R-:W-:Y:S01]  /*3cb0*/  FFMA R35, R35, UR20, -R56 ;  /* 0x0000001423237c23 */ /* 0x000fe20008000838 */
[----:B------:R1:W-:Y:S06]  /*3cc0*/  MEMBAR.ALL.CTA ;  /* 0x0000000000007992 */ /* 0x0003ec0000008000 */
[----:B-1----:R-:W1:Y:S04]  /*3cd0*/  FENCE.VIEW.ASYNC.S ;  /* 0x00000000000073c6 */ /* 0x002e680000000000 */
[----:B0-----:R-:W3:Y:S01]  /*3ce0*/  LDL.LU R14, [R1+0x38] ;  /* 0x00003800010e7983 */ /* 0x001ee20000300800 */
[----:B------:R-:W-:Y:S01]  /*3cf0*/  FMUL R34, R34, 1.4426950216293334961 ;  /* 0x3fb8aa3b22227820 */ /* 0x000fe20000400000 */
[----:B------:R-:W-:Y:S01]  /*3d00*/  FMUL R35, R35, 1.4426950216293334961 ;  /* 0x3fb8aa3b23237820 */ /* 0x000fe20000400000 */
[----:B------:R-:W0:Y:S08]  /*3d10*/  MUFU.EX2 R33, R33 ;  /* 0x0000002100217308 */ /* 0x000e300000000800 */
[----:B------:R-:W1:Y:S08]  /*3d20*/  MUFU.EX2 R34, R34 ;  /* 0x0000002200227308 */ /* 0x000e700000000800 */
[----:B------:R-:W1:Y:S01]  /*3d30*/  MUFU.EX2 R35, R35 ;  /* 0x0000002300237308 */ /* 0x000e620000000800 */
[----:B------:R-:W-:Y:S01]  /*3d40*/  FADD R13, R31, R13 ;  /* 0x0000000d1f0d7221 */ /* 0x000fe20000000000 */
[----:B------:R-:W-:-:S03]  /*3d50*/  F2FP.BF16.F32.PACK_AB R28, R32, R29 ;  /* 0x0000001d201c723e */ /* 0x000fc600000010ff */
[----:B0-----:R-:W-:-:S04]  /*3d60*/  FADD R13, R33, R13 ;  /* 0x0000000d210d7221 */ /* 0x001fc80000000000 */
[----:B-1----:R-:W-:Y:S01]  /*3d70*/  FADD R13, R34, R13 ;  /* 0x0000000d220d7221 */ /* 0x002fe20000000000 */
[----:B------:R-:W-:Y:S02]  /*3d80*/  F2FP.BF16.F32.PACK_AB R29, R35, R34 ;  /* 0x00000022231d723e */ /* 0x000fe400000010ff */
[----:B----4-:R-:W-:Y:S02]  /*3d90*/  F2FP.BF16.F32.PACK_AB R32, R6, R3 ;  /* 0x000000030620723e */ /* 0x010fe400000010ff */
[----:B------:R-:W4:Y:S04]  /*3da0*/  LDL.LU R6, [R1+0x170] ;  /* 0x0001700001067983 */ /* 0x000f280000300800 */
[----:B------:R-:W4:Y:S01]  /*3db0*/  LDL.LU R3, [R1+0x16c] ;  /* 0x00016c0001037983 */ /* 0x000f220000300800 */
[----:B---3--:R-:W-:-:S03]  /*3dc0*/  F2FP.BF16.F32.PACK_AB R34, R17, R14 ;  /* 0x0000000e1122723e */ /* 0x008fc600000010ff */
[----:B------:R0:W-:Y:S04]  /*3dd0*/  STL [R1+0x164], R14 ;  /* 0x0001640e01007387 */ /* 0x0001e80000100800 */
[----:B0-----:R-:W3:Y:S01]  /*3de0*/  LDL.LU R14, [R1+0x40] ;  /* 0x00004000010e7983 */ /* 0x001ee20000300800 */
[--C-:B------:R-:W-:Y:S01]  /*3df0*/  FFMA R71, R71, UR20, -R56.reuse ;  /* 0x0000001447477c23 */ /* 0x100fe20008000838 */
        /* <DEDUP_REMOVED lines=17> */
[----:B------:R-:W-:Y:S01]  /*3f10*/  FFMA R87, R87, UR20, -R56 ;  /* 0x0000001457577c23 */ /* 0x000fe20008000838 */
[----:B------:R-:W-:Y:S01]  /*3f20*/  FMUL R73, R73, 1.4426950216293334961 ;  /* 0x3fb8aa3b49497820 */ /* 0x000fe20000400000 */
[----:B------:R-:W-:Y:S01]  /*3f30*/  FMUL R124, R124, 1.4426950216293334961 ;  /* 0x3fb8aa3b7c7c7820 */ /* 0x000fe20000400000 */
[----:B------:R-:W-:Y:S01]  /*3f40*/  FMUL R61, R77, 1.4426950216293334961 ;  /* 0x3fb8aa3b4d3d7820 */ /* 0x000fe20000400000 */
[----:B------:R-:W-:Y:S01]  /*3f50*/  FMUL R60, R80, 1.4426950216293334961 ;  /* 0x3fb8aa3b503c7820 */ /* 0x000fe20000400000 */
[----:B------:R-:W-:Y:S01]  /*3f60*/  FMUL R57, R81, 1.4426950216293334961 ;  /* 0x3fb8aa3b51397820 */ /* 0x000fe20000400000 */
[----:B------:R-:W-:Y:S01]  /*3f70*/  FMUL R11, R84, 1.4426950216293334961 ;  /* 0x3fb8aa3b540b7820 */ /* 0x000fe20000400000 */
[----:B------:R-:W-:Y:S01]  /*3f80*/  FMUL R85, R85, 1.4426950216293334961 ;  /* 0x3fb8aa3b55557820 */ /* 0x000fe20000400000 */
[----:B------:R-:W-:Y:S01]  /*3f90*/  FMUL R36, R36, 1.4426950216293334961 ;  /* 0x3fb8aa3b24247820 */ /* 0x000fe20000400000 */
[----:B------:R-:W-:Y:S01]  /*3fa0*/  MUFU.EX2 R2, R2 ;  /* 0x0000000200027308 */ /* 0x000fe20000000800 */
[----:B------:R-:W-:-:S02]  /*3fb0*/  F2FP.BF16.F32.PACK_AB R40, R23, R122 ;  /* 0x0000007a1728723e */ /* 0x000fc400000010ff */
[----:B------:R-:W-:Y:S02]  /*3fc0*/  F2FP.BF16.F32.PACK_AB R44, R120, R121 ;  /* 0x00000079782c723e */ /* 0x000fe400000010ff */
[----:B------:R-:W-:Y:S01]  /*3fd0*/  F2FP.BF16.F32.PACK_AB R41, R62, R59 ;  /* 0x0000003b3e29723e */ /* 0x000fe200000010ff */
[----:B------:R-:W-:Y:S06]  /*3fe0*/  BAR.SYNC.DEFER_BLOCKING 0x0 ;  /* 0x0000000000007b1d */ /* 0x000fec0000010000 */
[----:B---3--:R0:W-:Y:S04]  /*3ff0*/  STL [R1+0x168], R14 ;  /* 0x0001680e01007387 */ /* 0x0081e80000100800 */
[----:B0-----:R-:W3:Y:S04]  /*4000*/  LDL.LU R14, [R1+0x44] ;  /* 0x00004400010e7983 */ /* 0x001ee80000300800 */
[----:B------:R0:W-:Y:S04]  /*4010*/  STL [R1+0x160], R17 ;  /* 0x0001601101007387 */ /* 0x0001e80000100800 */
[----:B0-----:R-:W2:Y:S01]  /*4020*/  LDL.LU R17, [R1+0x3c] ;  /* 0x00003c0001117983 */ /* 0x001ea20000300800 */
[----:B---3--:R-:W-:-:S03]  /*4030*/  FADD R18, R14, R18 ;  /* 0x000000120e127221 */ /* 0x008fc60000000000 */
[----:B------:R-:W3:Y:S01]  /*4040*/  LDL.LU R14, [R1+0x168] ;  /* 0x00016800010e7983 */ /* 0x000ee20000300800 */
        /* <DEDUP_REMOVED lines=19> */
[----:B------:R-:W0:Y:S08]  /*4180*/  MUFU.EX2 R125, R73 ;  /* 0x00000049007d7308 */ /* 0x000e300000000800 */
[----:B------:R-:W-:Y:S08]  /*4190*/  MUFU.EX2 R124, R124 ;  /* 0x0000007c007c7308 */ /* 0x000ff00000000800 */
[----:B------:R-:W1:Y:S08]  /*41a0*/  MUFU.EX2 R61, R61 ;  /* 0x0000003d003d7308 */ /* 0x000e700000000800 */
        /* <DEDUP_REMOVED lines=14> */
[----:B------:R4:W1:Y:S08]  /*4290*/  MUFU.EX2 R70, R36 ;  /* 0x0000002400467308 */ /* 0x0008700000000800 */
[----:B------:R-:W1:Y:S08]  /*42a0*/  MUFU.EX2 R21, R21 ;  /* 0x0000001500157308 */ /* 0x000e700000000800 */
[----:B------:R-:W-:Y:S08]  /*42b0*/  MUFU.EX2 R22, R22 ;  /* 0x0000001600167308 */ /* 0x000ff00000000800 */
[----:B------:R-:W1:Y:S08]  /*42c0*/  MUFU.EX2 R71, R71 ;  /* 0x0000004700477308 */ /* 0x000e700000000800 */
[----:B------:R-:W-:Y:S08]  /*42d0*/  MUFU.EX2 R74, R74 ;  /* 0x0000004a004a7308 */ /* 0x000ff00000000800 */
[----:B------:R-:W1:Y:S01]  /*42e0*/  MUFU.EX2 R16, R16 ;  /* 0x0000001000107308 */ /* 0x000e620000000800 */
[----:B---3--:R-:W-:-:S02]  /*42f0*/  FADD R18, R14, R18 ;  /* 0x000000120e127221 */ /* 0x008fc40000000000 */
[----:B------:R-:W3:Y:S02]  /*4300*/  LDL.LU R14, [R1+0x164] ;  /* 0x00016400010e7983 */ /* 0x000ee40000300800 */
[----:B--2---:R-:W-:Y:S02]  /*4310*/  FADD R18, R17, R18 ;  /* 0x0000001211127221 */ /* 0x004fe40000000000 */
[----:B------:R-:W2:Y:S01]  /*4320*/  LDL.LU R17, [R1+0x160] ;  /* 0x0001600001117983 */ /* 0x000ea20000300800 */
[----:B------:R-:W-:Y:S08]  /*4330*/  MUFU.EX2 R10, R10 ;  /* 0x0000000a000a7308 */ /* 0x000ff00000000800 */
[----:B------:R-:W1:Y:S08]  /*4340*/  MUFU.EX2 R0, R0 ;  /* 0x0000000000007308 */ /* 0x000e700000000800 */
[----:B------:R-:W-:Y:S08]  /*4350*/  MUFU.EX2 R8, R86 ;  /* 0x0000005600087308 */ /* 0x000ff00000000800 */
[----:B------:R-:W1:Y:S01]  /*4360*/  MUFU.EX2 R9, R87 ;  /* 0x0000005700097308 */ /* 0x000e620000000800 */
[----:B------:R-:W-:Y:S01]  /*4370*/  F2FP.BF16.F32.PACK_AB R27, R33, R31 ;  /* 0x0000001f211b723e */ /* 0x000fe200000010ff */
[----:B------:R-:W-:Y:S01]  /*4380*/  FADD R13, R35, R13 ;  /* 0x0000000d230d7221 */ /* 0x000fe20000000000 */
[----:B----4-:R-:W-:-:S02]  /*4390*/  F2FP.BF16.F32.PACK_AB R36, R12, R4 ;  /* 0x000000040c24723e */ /* 0x010fc400000010ff */
[----:B------:R-:W-:Y:S02]  /*43a0*/  F2FP.BF16.F32.PACK_AB R38, R19, R15 ;  /* 0x0000000f1326723e */ /* 0x000fe400000010ff */
[----:B------:R-:W-:Y:S02]  /*43b0*/  F2FP.BF16.F32.PACK_AB R42, R123, R20 ;  /* 0x000000147b2a723e */ /* 0x000fe400000010ff */
[----:B------:R-:W-:Y:S02]  /*43c0*/  F2FP.BF16.F32.PACK_AB R46, R6, R3 ;  /* 0x00000003062e723e */ /* 0x000fe400000010ff */
[----:B0-----:R-:W-:Y:S02]  /*43d0*/  F2FP.BF16.F32.PACK_AB R48, R125, R7 ;  /* 0x000000077d30723e */ /* 0x001fe400000010ff */
[----:B-1----:R-:W-:Y:S02]  /*43e0*/  F2FP.BF16.F32.PACK_AB R50, R61, R124 ;  /* 0x0000007c3d32723e */ /* 0x002fe400000010ff */
[----:B------:R-:W-:-:S02]  /*43f0*/  F2FP.BF16.F32.PACK_AB R52, R57, R60 ;  /* 0x0000003c3934723e */ /* 0x000fc400000010ff */
[----:B------:R-:W-:Y:S02]  /*4400*/  F2FP.BF16.F32.PACK_AB R54, R5, R11 ;  /* 0x0000000b0536723e */ /* 0x000fe400000010ff */
[----:B------:R-:W-:Y:S02]  /*4410*/  F2FP.BF16.F32.PACK_AB R31, R65, R64 ;  /* 0x00000040411f723e */ /* 0x000fe400000010ff */
[----:B------:R-:W-:Y:S02]  /*4420*/  F2FP.BF16.F32.PACK_AB R33, R69, R68 ;  /* 0x000000444521723e */ /* 0x000fe400000010ff */
[----:B------:R-:W-:Y:S02]  /*4430*/  F2FP.BF16.F32.PACK_AB R35, R73, R72 ;  /* 0x000000484923723e */ /* 0x000fe400000010ff */
[----:B------:R-:W-:Y:S02]  /*4440*/  F2FP.BF16.F32.PACK_AB R37, R77, R76 ;  /* 0x0000004c4d25723e */ /* 0x000fe400000010ff */
[----:B------:R-:W-:-:S02]  /*4450*/  F2FP.BF16.F32.PACK_AB R39, R58, R80 ;  /* 0x000000503a27723e */ /* 0x000fc400000010ff */
[----:B------:R-:W-:Y:S02]  /*4460*/  F2FP.BF16.F32.PACK_AB R43, R66, R63 ;  /* 0x0000003f422b723e */ /* 0x000fe400000010ff */
[----:B------:R-:W-:Y:S02]  /*4470*/  F2FP.BF16.F32.PACK_AB R45, R70, R67 ;  /* 0x00000043462d723e */ /* 0x000fe400000010ff */
[----:B------:R-:W-:Y:S02]  /*4480*/  F2FP.BF16.F32.PACK_AB R47, R21, R2 ;  /* 0x00000002152f723e */ /* 0x000fe400000010ff */
[----:B------:R-:W-:Y:S02]  /*4490*/  F2FP.BF16.F32.PACK_AB R49, R71, R22 ;  /* 0x000000164731723e */ /* 0x000fe400000010ff */
[----:B------:R-:W-:Y:S02]  /*44a0*/  F2FP.BF16.F32.PACK_AB R51, R16, R74 ;  /* 0x0000004a1033723e */ /* 0x000fe400000010ff */
[----:B------:R-:W-:-:S02]  /*44b0*/  F2FP.BF16.F32.PACK_AB R53, R0, R10 ;  /* 0x0000000a0035723e */ /* 0x000fc400000010ff */
[----:B------:R-:W-:-:S04]  /*44c0*/  F2FP.BF16.F32.PACK_AB R55, R9, R8 ;  /* 0x000000080937723e */ /* 0x000fc800000010ff */
[----:B------:R-:W-:-:S06]  /*44d0*/  WARPGROUP.ARRIVE ;  /* 0x00000000000079c5 */ /* 0x000fcc0000000000 */
[----:B------:R-:W-:Y:S04]  /*44e0*/  HGMMA.64x64x16.F32.BF16 R88, R24, gdesc[UR8], R88 ;  /* 0x00e0000818587df0 */ /* 0x000fe80008701858 */
[----:B------:R-:W-:Y:S04]  /*44f0*/  HGMMA.64x64x16.F32.BF16 R88, R28, gdesc[UR12], R88 ;  /* 0x00e0000c1c587df0 */ /* 0x000fe80008701858 */
[----:B------:R-:W-:Y:S04]  /*4500*/  HGMMA.64x64x16.F32.BF16 R88, R32, gdesc[UR40], R88 ;  /* 0x00e0002820587df0 */ /* 0x000fe80008701858 */
[----:B------:R-:W-:Y:S01]  /*4510*/  HGMMA.64x64x16.F32.BF16 R88, R36, gdesc[UR16], R88 ;  /* 0x00e0001024587df0 */ /* 0x000fe20008701858 */
[----:B---3--:R-:W-:-:S02]  /*4520*/  FADD R18, R14, R18 ;  /* 0x000000120e127221 */ /* 0x008fc40000000000 */
[----:B------:R-:W3:Y:S02]  /*4530*/  LDL.LU R14, [R1+0x15c] ;  /* 0x00015c00010e7983 */ /* 0x000ee40000300800 */
[----:B--2---:R-:W-:Y:S02]  /*4540*/  FADD R18, R17, R18 ;  /* 0x0000001211127221 */ /* 0x004fe40000000000 */
[----:B------:R-:W2:Y:S02]  /*4550*/  LDL.LU R17, [R1+0x158] ;  /* 0x0001580001117983 */ /* 0x000ea40000300800 */
[----:B------:R-:W-:Y:S02]  /*4560*/  FADD R18, R4, R18 ;  /* 0x0000001204127221 */ /* 0x000fe40000000000 */
[----:B------:R0:W5:Y:S02]  /*4570*/  LDL.LU R4, [R1+0x154] ;  /* 0x0001540001047983 */ /* 0x0001640000300800 */
[----:B------:R-:W-:-:S02]  /*4580*/  FADD R18, R12, R18 ;  /* 0x000000120c127221 */ /* 0x000fc40000000000 */
[----:B------:R-:W4:Y:S02]  /*4590*/  LDL.LU R12, [R1+0x150] ;  /* 0x00015000010c7983 */ /* 0x000f240000300800 */
[----:B------:R-:W-:-:S04]  /*45a0*/  FADD R18, R15, R18 ;  /* 0x000000120f127221 */ /* 0x000fc80000000000 */
[----:B------:R-:W-:-:S04]  /*45b0*/  FADD R18, R19, R18 ;  /* 0x0000001213127221 */ /* 0x000fc80000000000 */
[----:B------:R-:W-:-:S04]  /*45c0*/  FADD R18, R122, R18 ;  /* 0x000000127a127221 */ /* 0x000fc80000000000 */
[----:B------:R-:W-:-:S04]  /*45d0*/  FADD R18, R23, R18 ;  /* 0x0000001217127221 */ /* 0x000fc80000000000 */
[----:B------:R-:W-:-:S04]  /*45e0*/  FADD R18, R20, R18 ;  /* 0x0000001214127221 */ /* 0x000fc80000000000 */
[----:B------:R-:W-:-:S04]  /*45f0*/  FADD R18, R123, R18 ;  /* 0x000000127b127221 */ /* 0x000fc80000000000 */
[----:B------:R-:W-:-:S04]  /*4600*/  FADD R18, R121, R18 ;  /* 0x0000001279127221 */ /* 0x000fc80000000000 */
[----:B------:R-:W-:Y:S01]  /*4610*/  FADD R18, R120, R18 ;  /* 0x0000001278127221 */ /* 0x000fe20000000000 */
[----:B------:R-:W-:Y:S03]  /*4620*/  HGMMA.64x64x16.F32.BF16 R88, R40, gdesc[UR24], R88 ;  /* 0x00e0001828587df0 */ /* 0x000fe60008701858 */
[----:B------:R-:W-:Y:S02]  /*4630*/  FADD R18, R3, R18 ;  /* 0x0000001203127221 */ /* 0x000fe40000000000 */
[----:B------:R0:W5:Y:S02]  /*4640*/  LDL.LU R3, [R1+0x14c] ;  /* 0x00014c0001037983 */ /* 0x0001640000300800 */
[----:B------:R-:W-:Y:S02]  /*4650*/  FADD R18, R6, R18 ;  /* 0x0000001206127221 */ /* 0x000fe40000000000 */
[----:B------:R-:W2:Y:S02]  /*4660*/  LDL.LU R6, [R1+0x148] ;  /* 0x0001480001067983 */ /* 0x000ea40000300800 */
[----:B------:R-:W-:-:S02]  /*4670*/  FADD R18, R7, R18 ;  /* 0x0000001207127221 */ /* 0x000fc40000000000 */
[----:B------:R-:W3:Y:S01]  /*4680*/  LDL.LU R7, [R1+0x144] ;  /* 0x0001440001077983 */ /* 0x000ee20000300800 */
[----:B------:R-:W-:-:S04]  /*4690*/  FADD R13, R64, R13 ;  /* 0x0000000d400d7221 */ /* 0x000fc80000000000 */
[----:B------:R-:W-:Y:S01]  /*46a0*/  FADD R13, R65, R13 ;  /* 0x0000000d410d7221 */ /* 0x000fe20000000000 */
[----:B------:R-:W-:Y:S03]  /*46b0*/  HGMMA.64x64x16.F32.BF16 R88, R44, gdesc[UR28], R88 ;  /* 0x00e0001c2c587df0 */ /* 0x000fe60008701858 */
[----:B------:R-:W-:-:S04]  /*46c0*/  FADD R13, R68, R13 ;  /* 0x0000000d440d7221 */ /* 0x000fc80000000000 */
        /* <DEDUP_REMOVED lines=11> */
[----:B------:R-:W-:-:S04]  /*4780*/  FADD R13, R66, R13 ;  /* 0x0000000d420d7221 */ /* 0x000fc80000000000 */
[----:B------:R-:W-:-:S04]  /*4790*/  FADD R13, R67, R13 ;  /* 0x0000000d430d7221 */ /* 0x000fc80000000000 */
[----:B------:R-:W-:-:S04]  /*47a0*/  FADD R13, R70, R13 ;  /* 0x0000000d460d7221 */ /* 0x000fc80000000000 */
[----:B------:R-:W-:-:S04]  /*47b0*/  FADD R13, R2, R13 ;  /* 0x0000000d020d7221 */ /* 0x000fc80000000000 */
[----:B------:R-:W-:Y:S01]  /*47c0*/  FADD R13, R21, R13 ;  /* 0x0000000d150d7221 */ /* 0x000fe20000000000 */
[----:B------:R-:W-:-:S03]  /*47d0*/  FADD R18, R125, R18 ;  /* 0x000000127d127221 */ /* 0x000fc60000000000 */
        /* <DEDUP_REMOVED lines=12> */
[----:B------:R-:W-:-:S04]  /*48a0*/  FADD R13, R8, R13 ;  /* 0x0000000d080d7221 */ /* 0x000fc80000000000 */
[----:B------:R-:W-:Y:S01]  /*48b0*/  FADD R13, R9, R13 ;  /* 0x0000000d090d7221 */ /* 0x000fe20000000000 */
[----:B------:R-:W1:Y:S04]  /*48c0*/  SHFL.BFLY PT, R0, R18, 0x2, 0x1f ;  /* 0x0c401f0012007f89 */ /* 0x000e6800000e0000 */
[----:B------:R-:W0:Y:S01]  /*48d0*/  SHFL.BFLY PT, R2, R13, 0x2, 0x1f ;  /* 0x0c401f000d027f89 */ /* 0x000e2200000e0000 */
[----:B------:R-:W-:Y:S01]  /*48e0*/  HGMMA.64x64x16.F32.BF16 R88, R52, gdesc[UR36], R88, gsb0 ;  /* 0x00e0002434587df0 */ /* 0x000fe20008001858 */
[----:B-1----:R-:W-:Y:S01]  /*48f0*/  FADD R0, R18, R0 ;  /* 0x0000000012007221 */ /* 0x002fe20000000000 */
[----:B0-----:R-:W-:-:S04]  /*4900*/  FADD R2, R13, R2 ;  /* 0x000000020d027221 */ /* 0x001fc80000000000 */
[----:B------:R-:W0:Y:S01]  /*4910*/  SHFL.BFLY PT, R5, R0, 0x1, 0x1f ;  /* 0x0c201f0000057f89 */ /* 0x000e2200000e0000 */
[----:B------:R-:W-:-:S03]  /*4920*/  UIADD3 UR6, UR6, 0x80, URZ ;  /* 0x0000008006067890 */ /* 0x000fc6000fffe03f */
[----:B------:R-:W1:Y:S01]  /*4930*/  SHFL.BFLY PT, R8, R2, 0x1, 0x1f ;  /* 0x0c201f0002087f89 */ /* 0x000e6200000e0000 */
[----:B------:R-:W-:-:S06]  /*4940*/  UISETP.GE.AND UP0, UPT, UR6, UR32, UPT ;  /* 0x000000200600728c */ /* 0x000fcc000bf06270 */
[----:B------:R-:W-:Y:S01]  /*4950*/  PLOP3.LUT P0, PT, PT, PT, UP0, 0x80, 0x0 ;  /* 0x000000000000781c */ /* 0x000fe20003f0f008 */
[----:B------:R-:W-:Y:S02]  /*4960*/  ULEA UR4, UR21, UR4, 0x7 ;  /* 0x0000000415047291 */ /* 0x000fe4000f8e383f */
[----:B------:R-:W-:Y:S01]  /*4970*/  ULEA UR5, UR23, UR5, 0x7 ;  /* 0x0000000517057291 */ /* 0x000fe2000f8e383f */
[----:B------:R-:W-:Y:S02]  /*4980*/  IMAD.MOV.U32 R9, RZ, RZ, R56 ;  /* 0x000000ffff097224 */ /* 0x000fe400078e0038 */
[----:B0-----:R-:W-:Y:S01]  /*4990*/  FADD R5, R0, R5 ;  /* 0x0000000500057221 */ /* 0x001fe20000000000 */
[----:B-1----:R-:W-:Y:S01]  /*49a0*/  FADD R8, R2, R8 ;  /* 0x0000000802087221 */ /* 0x002fe20000000000 */
[----:B------:R-:W-:Y:S01]  /*49b0*/  IMAD.MOV.U32 R0, RZ, RZ, R56 ;  /* 0x000000ffff007224 */ /* 0x000fe200078e0038 */
[----:B----4-:R-:W-:Y:S01]  /*49c0*/  MOV R2, R12 ;  /* 0x0000000c00027202 */ /* 0x010fe20000000f00 */
[----:B------:R-:W-:-:S02]  /*49d0*/  WARPGROUP.DEPBAR.LE gsb0, 0x0 ;  /* 0x00008000000079c5 */ /* 0x000fc40000010000 */
[----:B--2---:R-:W-:Y:S01]  /*49e0*/  FFMA R6, R17, R6, R5 ;  /* 0x0000000611067223 */ /* 0x004fe20000000005 */
[----:B------:R-:W-:Y:S01]  /*49f0*/  MOV R5, R12 ;  /* 0x0000000c00057202 */ /* 0x000fe20000000f00 */
[----:B---3--:R-:W-:Y:S01]  /*4a00*/  FFMA R7, R14, R7, R8 ;  /* 0x000000070e077223 */ /* 0x008fe20000000008 */
[----:B------:R-:W-:Y:S06]  /*4a10*/  @!P0 BRA `(.L_x_1) ;  /* 0xffffffd000608947 */ /* 0x000fec000383ffff */
.L_x_0:
[----:B-----5:R-:W-:Y:S01]  /*4a20*/  FMUL R4, R119, 0.25 ;  /* 0x3e80000077047820 */ /* 0x020fe20000400000 */
[----:B------:R-:W-:Y:S01]  /*4a30*/  FSETP.GT.AND P0, PT, |R7|, 8.50705917302346158658e+37, PT ;  /* 0x7e8000000700780b */ /* 0x000fe20003f04200 */
[----:B------:R-:W-:Y:S01]  /*4a40*/  FMUL R3, R118, 0.25 ;  /* 0x3e80000076037820 */ /* 0x000fe20000400000 */
[----:B------:R-:W0:Y:S01]  /*4a50*/  S2R R122, SR_TID.X ;  /* 0x00000000007a7919 */ /* 0x000e220000002100 */
[----:B------:R-:W-:Y:S01]  /*4a60*/  FSETP.GT.AND P1, PT, |R6|, 8.50705917302346158658e+37, PT ;  /* 0x7e8000000600780b */ /* 0x000fe20003f24200 */
[----:B------:R-:W-:Y:S01]  /*4a70*/  FMUL R8, R103, 0.25 ;  /* 0x3e80000067087820 */ /* 0x000fe20000400000 */
[----:B------:R-:W-:Y:S01]  /*4a80*/  FSEL R19, R4, R119, P0 ;  /* 0x0000007704137208 */ /* 0x000fe20000000000 */
[----:B------:R-:W-:Y:S01]  /*4a90*/  FMUL R4, R111, 0.25 ;  /* 0x3e8000006f047820 */ /* 0x000fe20000400000 */
[----:B------:R-:W-:Y:S01]  /*4aa0*/  FSEL R18, R3, R118, P0 ;  /* 0x0000007603127208 */ /* 0x000fe20000000000 */
[----:B------:R-:W-:Y:S01]  /*4ab0*/  FMUL R3, R110, 0.25 ;  /* 0x3e8000006e037820 */ /* 0x000fe20000400000 */
[----:B------:R-:W-:Y:S01]  /*4ac0*/  FMUL R5, R94, 0.25 ;  /* 0x3e8000005e057820 */ /* 0x000fe20000400000 */
[----:B------:R-:W-:Y:S01]  /*4ad0*/  FSEL R11, R8, R103, P0 ;  /* 0x00000067080b7208 */ /* 0x000fe20000000000 */
        /* <DEDUP_REMOVED lines=23> */
[----:B------:R-:W-:Y:S01]  /*4c50*/  FSETP.GEU.AND P4, PT, |R7|, 1.175494350822287508e-38, PT ;  /* 0x008000000700780b */ /* 0x000fe20003f8e200 */
[----:B------:R-:W-:Y:S01]  /*4c60*/  FMUL R9, R6, 8388608 ;  /* 0x4b00000006097820 */ /* 0x000fe20000400000 */
[----:B------:R-:W-:Y:S01]  /*4c70*/  FSEL R105, R4, R105, P1 ;  /* 0x0000006904697208 */ /* 0x000fe20000800000 */
[----:B------:R-:W-:Y:S01]  /*4c80*/  FMUL R4, R101, 0.25 ;  /* 0x3e80000065047820 */ /* 0x000fe20000400000 */
[----:B------:R-:W-:Y:S01]  /*4c90*/  FSEL R89, R8, R89, P1 ;  /* 0x0000005908597208 */ /* 0x000fe20000800000 */
[----:B------:R-:W-:Y:S01]  /*4ca0*/  FMUL R8, R7, 8388608 ;  /* 0x4b00000007087820 */ /* 0x000fe20000400000 */
[----:B------:R-:W-:Y:S01]  /*4cb0*/  FSEL R100, R5, R100, P1 ;  /* 0x0000006405647208 */ /* 0x000fe20000800000 */
[----:B------:R-:W-:Y:S01]  /*4cc0*/  FMUL R5, R92, 0.25 ;  /* 0x3e8000005c057820 */ /* 0x000fe20000400000 */
[----:B------:R-:W-:Y:S01]  /*4cd0*/  FSEL R101, R4, R101, P1 ;  /* 0x0000006504657208 */ /* 0x000fe20000800000 */
[----:B------:R-:W-:Y:S01]  /*4ce0*/  FMUL R4, R93, 0.25 ;  /* 0x3e8000005d047820 */ /* 0x000fe20000400000 */
[----:B------:R-:W-:Y:S01]  /*4cf0*/  FSETP.GEU.AND P3, PT, R7, 1.175494350822287508e-38, PT ;  /* 0x008000000700780b */ /* 0x000fe20003f6e000 */
[----:B------:R-:W-:Y:S01]  /*4d00*/  FMUL R24, R115, 0.25 ;  /* 0x3e80000073187820 */ /* 0x000fe20000400000 */
[----:B------:R-:W-:Y:S01]  /*4d10*/  FSEL R104, R3, R104, P1 ;  /* 0x0000006803687208 */ /* 0x000fe20000800000 */
[----:B------:R-:W-:Y:S01]  /*4d20*/  FMUL R3, R96, 0.25 ;  /* 0x3e80000060037820 */ /* 0x000fe20000400000 */
[----:B------:R-:W-:Y:S01]  /*4d30*/  FSEL R93, R4, R93, P1 ;  /* 0x0000005d045d7208 */ /* 0x000fe20000800000 */
[----:B------:R-:W-:Y:S01]  /*4d40*/  FMUL R29, R114, 0.25 ;  /* 0x3e800000721d7820 */ /* 0x000fe20000400000 */
[----:B0-----:R-:W-:Y:S01]  /*4d50*/  LOP3.LUT R4, R122, 0x7, RZ, 0xc0, !PT ;  /* 0x000000077a047812 */ /* 0x001fe200078ec0ff */
[----:B------:R-:W-:Y:S01]  /*4d60*/  FMUL R16, R107, 0.25 ;  /* 0x3e8000006b107820 */ /* 0x000fe20000400000 */
[----:B------:R-:W-:Y:S01]  /*4d70*/  FSEL R8, R8, R7, !P3 ;  /* 0x0000000708087208 */ /* 0x000fe20005800000 */
[----:B------:R-:W-:Y:S01]  /*4d80*/  @P0 FMUL R7, R7, 0.25 ;  /* 0x3e80000007070820 */ /* 0x000fe20000400000 */
[----:B------:R-:W-:Y:S01]  /*4d90*/  FSEL R92, R5, R92, P1 ;  /* 0x0000005c055c7208 */ /* 0x000fe20000800000 */
[----:B------:R-:W-:Y:S01]  /*4da0*/  FMUL R17, R106, 0.25 ;  /* 0x3e8000006a117820 */ /* 0x000fe20000400000 */
[----:B------:R-:W-:Y:S01]  /*4db0*/  FSEL R96, R3, R96, P1 ;  /* 0x0000006003607208 */ /* 0x000fe20000800000 */
[----:B------:R-:W-:Y:S01]  /*4dc0*/  @!P4 FMUL R7, R7, 16777216 ;  /* 0x4b8000000707c820 */ /* 0x000fe20000400000 */
[----:B------:R-:W-:Y:S01]  /*4dd0*/  LEA R5, R4, UR25, 0x4 ;  /* 0x0000001904057c11 */ /* 0x000fe2000f8e20ff */
[----:B------:R-:W-:Y:S01]  /*4de0*/  FMUL R12, R99, 0.25 ;  /* 0x3e800000630c7820 */ /* 0x000fe20000400000 */
[----:B------:R-:W-:Y:S01]  /*4df0*/  SHF.L.U32 R3, R122, 0x3, RZ ;  /* 0x000000037a037819 */ /* 0x000fe200000006ff */
[----:B------:R-:W-:Y:S01]  /*4e00*/  FMUL R13, R98, 0.25 ;  /* 0x3e800000620d7820 */ /* 0x000fe20000400000 */
[----:B------:R-:W-:Y:S01]  /*4e10*/  FSETP.GEU.AND P2, PT, R6, 1.175494350822287508e-38, PT ;  /* 0x008000000600780b */ /* 0x000fe20003f4e000 */
[----:B------:R-:W-:Y:S01]  /*4e20*/  IMAD R21, R4, -0x8, R5 ;  /* 0xfffffff804157824 */ /* 0x000fe200078e0205 */
[----:B------:R-:W-:Y:S01]  /*4e30*/  LOP3.LUT R34, R3, 0xf80, RZ, 0xc0, !PT ;  /* 0x00000f8003227812 */ /* 0x000fe200078ec0ff */
[----:B------:R-:W-:Y:S01]  /*4e40*/  FMUL R3, R88, 0.25 ;  /* 0x3e80000058037820 */ /* 0x000fe20000400000 */
[C---:B------:R-:W-:Y:S01]  /*4e50*/  IMAD.SHL.U32 R4, R122.reuse, 0x4, RZ ;  /* 0x000000047a047824 */ /* 0x040fe200078e00ff */
[----:B------:R-:W-:Y:S01]  /*4e60*/  LOP3.LUT R36, R122, 0x8, RZ, 0xc0, !PT ;  /* 0x000000087a247812 */ /* 0x000fe200078ec0ff */
[----:B------:R-:W0:Y:S01]  /*4e70*/  MUFU.RCP R7, R7 ;  /* 0x0000000700077308 */ /* 0x000e220000001000 */
[----:B------:R-:W-:Y:S01]  /*4e80*/  FSEL R9, R9, R6, !P2 ;  /* 0x0000000609097208 */ /* 0x000fe20005000000 */
[----:B------:R-:W-:Y:S01]  /*4e90*/  @!P4 FMUL R19, R19, 16777216 ;  /* 0x4b8000001313c820 */ /* 0x000fe20000400000 */
[----:B------:R-:W-:Y:S01]  /*4ea0*/  LEA R5, R36, R5, 0x9 ;  /* 0x0000000524057211 */ /* 0x000fe200078e48ff */
[----:B------:R-:W-:Y:S01]  /*4eb0*/  @!P4 FMUL R18, R18, 16777216 ;  /* 0x4b8000001212c820 */ /* 0x000fe20000400000 */
[----:B------:R-:W-:Y:S01]  /*4ec0*/  FSEL R88, R3, R88, P1 ;  /* 0x0000005803587208 */ /* 0x000fe20000800000 */
[----:B------:R-:W-:Y:S01]  /*4ed0*/  @!P4 FMUL R15, R15, 16777216 ;  /* 0x4b8000000f0fc820 */ /* 0x000fe20000400000 */
[----:B------:R-:W-:Y:S01]  /*4ee0*/  LOP3.LUT R4, R4, 0x3c0, RZ, 0xc0, !PT ;  /* 0x000003c004047812 */ /* 0x000fe200078ec0ff */
[----:B------:R-:W-:Y:S01]  /*4ef0*/  @!P4 FMUL R14, R14, 16777216 ;  /* 0x4b8000000e0ec820 */ /* 0x000fe20000400000 */
[----:B------:R-:W-:Y:S01]  /*4f00*/  IADD3 R3, R9, -0x3f3504f3, RZ ;  /* 0xc0cafb0d09037810 */ /* 0x000fe20007ffe0ff */
[----:B------:R-:W-:Y:S01]  /*4f10*/  @!P4 FMUL R11, R11, 16777216 ;  /* 0x4b8000000b0bc820 */ /* 0x000fe20000400000 */
[----:B------:R-:W-:Y:S01]  /*4f20*/  IADD3 R34, R34, R5, RZ ;  /* 0x0000000522227210 */ /* 0x000fe20007ffe0ff */
[----:B------:R-:W-:Y:S01]  /*4f30*/  @!P4 FMUL R10, R10, 16777216 ;  /* 0x4b8000000a0ac820 */ /* 0x000fe20000400000 */
[----:B------:R-:W-:Y:S01]  /*4f40*/  IADD3 R39, R4, R21, RZ ;  /* 0x0000001504277210 */ /* 0x000fe20007ffe0ff */
[----:B------:R-:W-:Y:S01]  /*4f50*/  @!P4 FMUL R95, R95, 16777216 ;  /* 0x4b8000005f5fc820 */ /* 0x000fe20000400000 */
[----:B------:R-:W-:Y:S01]  /*4f60*/  FSEL R24, R24, R115, P0 ;  /* 0x0000007318187208 */ /* 0x000fe20000000000 */
        /* <DEDUP_REMOVED lines=11> */
[----:B------:R-:W-:Y:S01]  /*5020*/  IADD3 R5, R8, -0x3f3504f3, RZ ;  /* 0xc0cafb0d08057810 */ /* 0x000fe20007ffe0ff */
[----:B------:R-:W-:Y:S01]  /*5030*/  @!P4 FMUL R12, R12, 16777216 ;  /* 0x4b8000000c0cc820 */ /* 0x000fe20000400000 */
[----:B------:R-:W-:Y:S01]  /*5040*/  LOP3.LUT R4, R3, 0xff800000, RZ, 0xc0, !PT ;  /* 0xff80000003047812 */ /* 0x000fe200078ec0ff */
[----:B------:R-:W-:Y:S01]  /*5050*/  @!P4 FMUL R13, R13, 16777216 ;  /* 0x4b8000000d0dc820 */ /* 0x000fe20000400000 */
[----:B------:R-:W-:Y:S01]  /*5060*/  FSEL R41, RZ, -23, P2 ;  /* 0xc1b80000ff297808 */ /* 0x000fe20001000000 */
[----:B------:R-:W-:Y:S01]  /*5070*/  @!P4 FMUL R90, R90, 16777216 ;  /* 0x4b8000005a5ac820 */ /* 0x000fe20000400000 */
[----:B------:R-:W-:Y:S01]  /*5080*/  LOP3.LUT R5, R5, 0xff800000, RZ, 0xc0, !PT ;  /* 0xff80000005057812 */ /* 0x000fe200078ec0ff */
[C---:B0-----:R-:W-:Y:S01]  /*5090*/  FMUL R19, R7.reuse, R19 ;  /* 0x0000001307137220 */ /* 0x041fe20000400000 */
[----:B------:R-:W-:Y:S01]  /*50a0*/  I2FP.F32.S32 R20, R4 ;  /* 0x0000000400147245 */ /* 0x000fe20000201400 */
[----:B------:R-:W-:Y:S01]  /*50b0*/  FMUL R18, R7, R18 ;  /* 0x0000001207127220 */ /* 0x000fe20000400000 */
[----:B------:R-:W-:Y:S01]  /*50c0*/  IADD3 R4, R9, -R4, RZ ;  /* 0x8000000409047210 */ /* 0x000fe20007ffe0ff */
[C---:B------:R-:W-:Y:S01]  /*50d0*/  FMUL R24, R7.reuse, R24 ;  /* 0x0000001807187220 */ /* 0x040fe20000400000 */
[----:B------:R-:W-:Y:S01]  /*50e0*/  FSETP.GEU.AND P0, PT, |R6|, 1.175494350822287508e-38, PT ;  /* 0x008000000600780b */ /* 0x000fe20003f0e200 */
[----:B------:R-:W-:Y:S01]  /*50f0*/  FFMA.FTZ R41, R20, 1.1920928955078125e-07, R41 ;  /* 0x3400000014297823 */ /* 0x000fe20000010029 */
[----:B------:R-:W-:Y:S01]  /*5100*/  I2FP.F32.S32 R21, R5 ;  /* 0x0000000500157245 */ /* 0x000fe20000201400 */
[C---:B------:R-:W-:Y:S01]  /*5110*/  FMUL R29, R7.reuse, R29 ;  /* 0x0000001d071d7220 */ /* 0x040fe20000400000 */
[----:B------:R-:W-:Y:S01]  /*5120*/  LEA.HI R3, R36, R39, RZ, 0x1f ;  /* 0x0000002724037211 */ /* 0x000fe200078ff8ff */
[C---:B------:R-:W-:Y:S01]  /*5130*/  FMUL R15, R7.reuse, R15 ;  /* 0x0000000f070f7220 */ /* 0x040fe20000400000 */
        /* <DEDUP_REMOVED lines=10> */
[----:B------:R-:W-:Y:S01]  /*51e0*/  FMUL R39, R7, R90 ;  /* 0x0000005a07277220 */ /* 0x000fe20000400000 */
[----:B------:R-:W-:-:S02]  /*51f0*/  IMAD.IADD R5, R8, 0x1, -R5 ;  /* 0x0000000108057824 */ /* 0x000fc400078e0a05 */
[----:B------:R-:W-:Y:S01]  /*5200*/  FADD R20, R4, -1 ;  /* 0xbf80000004147421 */ /* 0x000fe20000000000 */
[----:B------:R-:W-:Y:S02]  /*5210*/  IMAD.MOV.U32 R7, RZ, RZ, 0x3dc6b27f ;  /* 0x3dc6b27fff077424 */ /* 0x000fe400078e00ff */
[----:B------:R-:W-:Y:S01]  /*5220*/  @P1 FMUL R6, R6, 0.25 ;  /* 0x3e80000006061820 */ /* 0x000fe20000400000 */
[----:B------:R-:W-:Y:S01]  /*5230*/  FADD R36, R5, -1 ;  /* 0xbf80000005247421 */ /* 0x000fe20000000000 */
[----:B------:R-:W-:Y:S01]  /*5240*/  FSEL R42, RZ, -23, P3 ;  /* 0xc1b80000ff2a7808 */ /* 0x000fe20001800000 */
[-C--:B------:R-:W-:Y:S01]  /*5250*/  FFMA.FTZ R5, R20, R7.reuse, -0.16845393180847167969 ;  /* 0xbe2c7f3014057423 */ /* 0x080fe20000010007 */
[----:B------:R-:W-:Y:S01]  /*5260*/  @!P0 FMUL R6, R6, 16777216 ;  /* 0x4b80000006068820 */ /* 0x000fe20000400000 */
[----:B------:R-:W-:Y:S01]  /*5270*/  FFMA.FTZ R7, R36, R7, -0.16845393180847167969 ;  /* 0xbe2c7f3024077423 */ /* 0x000fe20000010007 */
[----:B------:R-:W-:Y:S01]  /*5280*/  FMUL R26, R117, 0.25 ;  /* 0x3e800000751a7820 */ /* 0x000fe20000400000 */
[----:B------:R-:W-:Y:S01]  /*5290*/  FFMA.FTZ R5, R20, R5, 0.1716887056827545166 ;  /* 0x3e2fcf2a14057423 */ /* 0x000fe20000010005 */
[----:B------:R-:W-:Y:S01]  /*52a0*/  FFMA.FTZ R42, R21, 1.1920928955078125e-07, R42 ;  /* 0x34000000152a7823 */ /* 0x000fe2000001002a */
[----:B------:R-:W-:Y:S01]  /*52b0*/  FFMA.FTZ R7, R36, R7, 0.1716887056827545166 ;  /* 0x3e2fcf2a24077423 */ /* 0x000fe20000010007 */
[----:B------:R-:W0:Y:S01]  /*52c0*/  MUFU.RCP R21, R6 ;  /* 0x0000000600157308 */ /* 0x000e220000001000 */
[----:B------:R-:W-:Y:S01]  /*52d0*/  FFMA.FTZ R5, R20, R5, -0.17900948226451873779 ;  /* 0xbe374e4314057423 */ /* 0x000fe20000010005 */
[----:B------:R-:W-:Y:S01]  /*52e0*/  FMUL R63, R112, 0.25 ;  /* 0x3e800000703f7820 */ /* 0x000fe20000400000 */
[----:B------:R-:W-:Y:S01]  /*52f0*/  FMUL R30, R109, 0.25 ;  /* 0x3e8000006d1e7820 */ /* 0x000fe20000400000 */
[----:B------:R-:W-:Y:S01]  /*5300*/  FFMA.FTZ R7, R36, R7, -0.17900948226451873779 ;  /* 0xbe374e4324077423 */ /* 0x000fe20000010007 */
[----:B------:R-:W-:Y:S01]  /*5310*/  FFMA.FTZ R5, R20, R5, 0.20512372255325317383 ;  /* 0x3e520bf414057423 */ /* 0x000fe20000010005 */
[----:B------:R-:W-:Y:S01]  /*5320*/  FSEL R26, R26, R117, P1 ;  /* 0x000000751a1a7208 */ /* 0x000fe20000800000 */
[----:B------:R-:W-:Y:S01]  /*5330*/  @!P0 FMUL R28, R28, 16777216 ;  /* 0x4b8000001c1c8820 */ /* 0x000fe20000400000 */
[----:B------:R-:W-:Y:S01]  /*5340*/  FSEL R63, R63, R112, P1 ;  /* 0x000000703f3f7208 */ /* 0x000fe20000800000 */
[----:B------:R-:W-:Y:S01]  /*5350*/  FFMA.FTZ R5, R20, R5, -0.24046532809734344482 ;  /* 0xbe763c8b14057423 */ /* 0x000fe20000010005 */
[----:B------:R-:W-:Y:S01]  /*5360*/  FSEL R30, R30, R109, P1 ;  /* 0x0000006d1e1e7208 */ /* 0x000fe20000800000 */
[----:B------:R-:W-:Y:S01]  /*5370*/  FFMA.FTZ R7, R36, R7, 0.20512372255325317383 ;  /* 0x3e520bf424077423 */ /* 0x000fe20000010007 */
[----:B------:R-:W-:Y:S01]  /*5380*/  @!P0 FMUL R26, R26, 16777216 ;  /* 0x4b8000001a1a8820 */ /* 0x000fe20000400000 */
[----:B------:R-:W-:Y:S01]  /*5390*/  FFMA.FTZ R5, R20, R5, 0.28857114911079406738 ;  /* 0x3e93bf9914057423 */ /* 0x000fe20000010005 */
[----:B------:R-:W-:Y:S01]  /*53a0*/  @!P0 FMUL R59, R59, 16777216 ;  /* 0x4b8000003b3b8820 */ /* 0x000fe20000400000 */
        /* <DEDUP_REMOVED lines=13> */
[----:B------:R-:W-:Y:S01]  /*5480*/  BAR.SYNC.DEFER_BLOCKING 0x0 ;  /* 0x0000000000007b1d */ /* 0x000fe20000010000 */
[----:B------:R-:W-:Y:S01]  /*5490*/  FFMA.FTZ R7, R36, R7, -0.24046532809734344482 ;  /* 0xbe763c8b24077423 */ /* 0x000fe20000010007 */
[----:B------:R-:W-:Y:S01]  /*54a0*/  FFMA.FTZ R5, R20, R5, -0.36067417263984680176 ;  /* 0xbeb8aa4914057423 */ /* 0x000fe20000010005 */
[C---:B0-----:R-:W-:Y:S01]  /*54b0*/  FMUL R26, R21.reuse, R26 ;  /* 0x0000001a151a7220 */ /* 0x041fe20000400000 */
        /* <DEDUP_REMOVED lines=15> */
[----:B------:R-:W-:Y:S01]  /*55b0*/  FFMA.FTZ R21, R36, R7, 0.28857114911079406738 ;  /* 0x3e93bf9924157423 */ /* 0x000fe20000010007 */
[----:B------:R-:W-:Y:S01]  /*55c0*/  FFMA.FTZ R7, R20, R5, 0.48089820146560668945 ;  /* 0x3ef6384a14077423 */ /* 0x000fe20000010005 */
[----:B------:R-:W-:Y:S01]  /*55d0*/  ISETP.GE.U32.AND P1, PT, R9, 0x7f800000, PT ;  /* 0x7f8000000900780c */ /* 0x000fe20003f26070 */
[----:B------:R-:W0:Y:S01]  /*55e0*/  LDC R22, c[0x0][0x278] ;  /* 0x00009e00ff167b82 */ /* 0x000e220000000800 */
[----:B------:R-:W-:Y:S01]  /*55f0*/  FFMA.FTZ R21, R36, R21, -0.36067417263984680176 ;  /* 0xbeb8aa4924157423 */ /* 0x000fe20000010015 */
[----:B------:R-:W-:Y:S01]  /*5600*/  FFMA.FTZ R7, R20, R7, -0.72134751081466674805 ;  /* 0xbf38aa3b14077423 */ /* 0x000fe20000010007 */
[----:B------:R-:W-:Y:S01]  /*5610*/  F2FP.BF16.F32.PACK_AB R5, R93, R6 ;  /* 0x000000065d05723e */ /* 0x000fe200000010ff */
[----:B------:R-:W1:Y:S01]  /*5620*/  S2R R120, SR_CTAID.X ;  /* 0x0000000000787919 */ /* 0x000e620000002500 */
[----:B------:R-:W-:Y:S01]  /*5630*/  FFMA.FTZ R21, R36, R21, 0.48089820146560668945 ;  /* 0x3ef6384a24157423 */ /* 0x000fe20000010015 */
[----:B------:R-:W-:Y:S01]  /*5640*/  FMUL R7, R20, R7 ;  /* 0x0000000714077220 */ /* 0x000fe20000400000 */
[----:B------:R-:W-:Y:S01]  /*5650*/  F2FP.BF16.F32.PACK_AB R4, R4, R43 ;  /* 0x0000002b0404723e */ /* 0x000fe200000010ff */
[----:B------:R-:W-:Y:S01]  /*5660*/  ULDC.64 UR4, c[0x0][0x270] ;  /* 0x00009c0000047ab9 */ /* 0x000fe20000000a00 */
[----:B------:R-:W-:Y:S01]  /*5670*/  FFMA.FTZ R45, R36, R21, -0.72134751081466674805 ;  /* 0xbf38aa3b242d7423 */ /* 0x000fe20000010015 */
[----:B------:R-:W-:Y:S01]  /*5680*/  FMUL R21, R20, R7 ;  /* 0x0000000714157220 */ /* 0x000fe20000400000 */
[----:B------:R-:W-:Y:S01]  /*5690*/  F2FP.BF16.F32.PACK_AB R6, R94, R39 ;  /* 0x000000275e06723e */ /* 0x000fe200000010ff */
[----:B------:R-:W-:Y:S01]  /*56a0*/  UIMAD UR4, UR24, UR4, URZ ;  /* 0x00000004180472a4 */ /* 0x000fe2000f8e023f */
[----:B------:R-:W-:Y:S01]  /*56b0*/  F2FP.BF16.F32.PACK_AB R7, R95, R40 ;  /* 0x000000285f07723e */ /* 0x000fe200000010ff */
[----:B------:R-:W-:Y:S01]  /*56c0*/  FFMA.FTZ R20, R20, 1.4426950216293334961, R21 ;  /* 0x3fb8aa3b14147823 */ /* 0x000fe20000010015 */
[----:B------:R-:W-:Y:S01]  /*56d0*/  FSETP.NEU.AND P0, PT, R9, RZ, PT ;  /* 0x000000ff0900720b */ /* 0x000fe20003f0d000 */
[C---:B------:R-:W-:Y:S01]  /*56e0*/  FMUL R45, R36.reuse, R45 ;  /* 0x0000002d242d7220 */ /* 0x040fe20000400000 */
[----:B------:R-:W-:Y:S01]  /*56f0*/  SHF.R.U32.HI R25, RZ, 0x8, R122 ;  /* 0x00000008ff197819 */ /* 0x000fe2000001167a */
[----:B------:R2:W-:Y:S01]  /*5700*/  STSM.16.M88.4 [R34], R4 ;  /* 0x0000000422007844 */ /* 0x0005e20000000200 */
[----:B------:R-:W-:Y:S01]  /*5710*/  FADD R41, R41, R20 ;  /* 0x0000001429297221 */ /* 0x000fe20000000000 */
[----:B------:R-:W-:Y:S01]  /*5720*/  @P1 MOV R20, 0x7f800000 ;  /* 0x7f80000000141802 */ /* 0x000fe20000000f00 */
[----:B------:R-:W-:Y:S01]  /*5730*/  FMUL R45, R36, R45 ;  /* 0x0000002d242d7220 */ /* 0x000fe20000400000 */
[----:B------:R-:W-:-:S02]  /*5740*/  SGXT.U32 R25, R25, 0x1 ;  /* 0x000000011919781a */ /* 0x000fc40000000000 */
[----:B------:R-:W-:Y:S01]  /*5750*/  ISETP.GE.U32.AND P2, PT, R8, 0x7f800000, PT ;  /* 0x7f8000000800780c */ /* 0x000fe20003f46070 */
[----:B------:R-:W-:Y:S01]  /*5760*/  @P1 FFMA.FTZ R41, R9, R20, +INF ;  /* 0x7f80000009291423 */ /* 0x000fe20000010014 */
[----:B------:R-:W-:Y:S01]  /*5770*/  F2FP.BF16.F32.PACK_AB R9, R101, R52 ;  /* 0x000000346509723e */ /* 0x000fe200000010ff */
[----:B0-----:R-:W-:Y:S02]  /*5780*/  IMAD R25, R25, R22, RZ ;  /* 0x0000001619197224 */ /* 0x001fe400078e02ff */
[----:B------:R-:W-:Y:S01]  /*5790*/  FFMA.FTZ R21, R36, 1.4426950216293334961, R45 ;  /* 0x3fb8aa3b24157823 */ /* 0x000fe2000001002d */
[----:B------:R-:W-:Y:S02]  /*57a0*/  FSETP.NEU.AND P1, PT, R8, RZ, PT ;  /* 0x000000ff0800720b */ /* 0x000fe40003f2d000 */
[----:B------:R-:W-:Y:S01]  /*57b0*/  F2FP.BF16.F32.PACK_AB R10, R10, R13 ;  /* 0x0000000d0a0a723e */ /* 0x000fe200000010ff */
[----:B------:R-:W-:Y:S01]  /*57c0*/  FADD R42, R42, R21 ;  /* 0x000000152a2a7221 */ /* 0x000fe20000000000 */
[----:B------:R-:W-:-:S02]  /*57d0*/  LEA R27, R22, R25, 0x1 ;  /* 0x00000019161b7211 */ /* 0x000fc400078e08ff */
[----:B--2---:R-:W-:Y:S02]  /*57e0*/  LOP3.LUT R4, R122, 0x1ff, RZ, 0xc0, !PT ;  /* 0x000001ff7a047812 */ /* 0x004fe400078ec0ff */
[----:B------:R-:W-:Y:S01]  /*57f0*/  LEA R57, R22, R27, 0x1 ;  /* 0x0000001b16397211 */ /* 0x000fe200078e08ff */
[----:B------:R-:W-:Y:S01]  /*5800*/  @P2 IMAD.MOV.U32 R21, RZ, RZ, 0x7f800000 ;  /* 0x7f800000ff152424 */ /* 0x000fe200078e00ff */
[----:B------:R-:W-:Y:S01]  /*5810*/  LEA R52, R4, UR25, 0x4 ;  /* 0x0000001904347c11 */ /* 0x000fe2000f8e20ff */
[----:B------:R-:W-:Y:S01]  /*5820*/  BAR.SYNC.DEFER_BLOCKING 0x0 ;  /* 0x0000000000007b1d */ /* 0x000fe20000010000 */
[----:B------:R-:W-:Y:S01]  /*5830*/  F2FP.BF16.F32.PACK_AB R11, R11, R12 ;  /* 0x0000000c0b0b723e */ /* 0x000fe200000010ff */
[----:B------:R-:W-:Y:S01]  /*5840*/  @P2 FFMA.FTZ R42, R8, R21, +INF ;  /* 0x7f800000082a2423 */ /* 0x000fe20000010015 */
[----:B------:R-:W-:Y:S01]  /*5850*/  IMAD R23, R22, 0x2, R57 ;  /* 0x0000000216177824 */ /* 0x000fe200078e0239 */
[----:B------:R-:W-:Y:S02]  /*5860*/  F2FP.BF16.F32.PACK_AB R8, R100, R51 ;  /* 0x000000336408723e */ /* 0x000fe400000010ff */
[----:B------:R-:W-:-:S02]  /*5870*/  F2FP.BF16.F32.PACK_AB R12, R108, R65 ;  /* 0x000000416c0c723e */ /* 0x000fc400000010ff */
[----:B------:R-:W0:Y:S01]  /*5880*/  LDC.64 R20, c[0x0][0x228] ;  /* 0x00008a00ff147b82 */ /* 0x000e220000000a00 */
[----:B------:R-:W-:Y:S02]  /*5890*/  LEA R32, R22, R23, 0x1 ;  /* 0x0000001716207211 */ /* 0x000fe400078e08ff */
[----:B------:R-:W-:Y:S02]  /*58a0*/  F2FP.BF16.F32.PACK_AB R13, R30, R105 ;  /* 0x000000691e0d723e */ /* 0x000fe400000010ff */
[----:B------:R-:W-:Y:S01]  /*58b0*/  F2FP.BF16.F32.PACK_AB R14, R14, R17 ;  /* 0x000000110e0e723e */ /* 0x000fe200000010ff */
[----:B------:R-:W-:Y:S01]  /*58c0*/  IMAD R31, R22, 0x2, R32 ;  /* 0x00000002161f7824 */ /* 0x000fe200078e0220 */
[----:B------:R-:W-:Y:S02]  /*58d0*/  F2FP.BF16.F32.PACK_AB R15, R15, R16 ;  /* 0x000000100f0f723e */ /* 0x000fe400000010ff */
[----:B------:R-:W-:Y:S02]  /*58e0*/  LOP3.LUT R121, R122, 0xff, RZ, 0xc0, !PT ;  /* 0x000000ff7a797812 */ /* 0x000fe400078ec0ff */
[----:B------:R-:W-:-:S02]  /*58f0*/  LEA R56, R22, R31, 0x1 ;  /* 0x0000001f16387211 */ /* 0x000fc400078e08ff */
[----:B-1----:R-:W-:Y:S02]  /*5900*/  LEA R120, R120, R121, 0x8 ;  /* 0x0000007978787211 */ /* 0x002fe400078e40ff */
[----:B------:R-:W-:Y:S01]  /*5910*/  LEA R55, R22, R56, 0x1 ;  /* 0x0000003816377211 */ /* 0x000fe200078e08ff */
[----:B------:R-:W1:Y:S02]  /*5920*/  LDS.128 R4, [R52] ;  /* 0x0000000034047984 */ /* 0x000e640000000c00 */
[----:B------:R-:W-:Y:S01]  /*5930*/  IMAD R36, R120, UR5, RZ ;  /* 0x0000000578247c24 */ /* 0x000fe2000f8e02ff */
[----:B------:R-:W-:Y:S01]  /*5940*/  USHF.L.U32 UR5, UR4, 0x1, URZ ;  /* 0x0000000104057899 */ /* 0x000fe2000800063f */
[----:B------:R-:W-:Y:S01]  /*5950*/  IMAD R37, R22, 0x2, R55 ;  /* 0x0000000216257824 */ /* 0x000fe200078e0237 */
[----:B------:R-:W-:Y:S01]  /*5960*/  BAR.SYNC.DEFER_BLOCKING 0x0 ;  /* 0x0000000000007b1d */ /* 0x000fe20000010000 */
[----:B------:R-:W-:Y:S01]  /*5970*/  IMAD.SHL.U32 R17, R36, 0x2, RZ ;  /* 0x0000000224117824 */ /* 0x000fe200078e00ff */
[----:B------:R-:W-:Y:S01]  /*5980*/  F2FP.BF16.F32.PACK_AB R16, R28, R63 ;  /* 0x0000003f1c10723e */ /* 0x000fe200000010ff */
[----:B------:R-:W-:Y:S01]  /*5990*/  IMAD.HI R36, R36, 0x2, RZ ;  /* 0x0000000224247827 */ /* 0x000fe200078e02ff */
[----:B------:R-:W-:-:S02]  /*59a0*/  LEA R33, R22, R37, 0x1 ;  /* 0x0000002516217211 */ /* 0x000fc400078e08ff */
[----:B0-----:R-:W-:Y:S01]  /*59b0*/  IADD3 R64, P2, P3, R17, UR5, R20 ;  /* 0x0000000511407c10 */ /* 0x001fe2000fb5e014 */
[----:B------:R-:W-:Y:S01]  /*59c0*/  UIMAD.WIDE UR4, UR4, 0x2, URZ ;  /* 0x00000002040478a5 */ /* 0x000fe2000f8e023f */
[----:B------:R-:W-:Y:S01]  /*59d0*/  F2FP.BF16.F32.PACK_AB R17, R26, R59 ;  /* 0x0000003b1a11723e */ /* 0x000fe200000010ff */
[----:B------:R-:W-:Y:S01]  /*59e0*/  IMAD R35, R22, 0x2, R33 ;  /* 0x0000000216237824 */ /* 0x000fe200078e0221 */
[----:B------:R-:W-:Y:S02]  /*59f0*/  F2FP.BF16.F32.PACK_AB R18, R18, R29 ;  /* 0x0000001d1212723e */ /* 0x000fe400000010ff */
[----:B------:R-:W-:Y:S01]  /*5a00*/  F2FP.BF16.F32.PACK_AB R19, R19, R24 ;  /* 0x000000181313723e */ /* 0x000fe200000010ff */
[----:B------:R-:W-:Y:S01]  /*5a10*/  IMAD R54, R22, 0x2, R35 ;  /* 0x0000000216367824 */ /* 0x000fe200078e0223 */
[----:B------:R-:W-:Y:S01]  /*5a20*/  IADD3.X R78, R36, UR5, R21, P2, P3 ;  /* 0x00000005244e7c10 */ /* 0x000fe200097e6415 */
[----:B------:R-:W-:Y:S01]  /*5a30*/  ULDC UR4, c[0x0][0x27c] ;  /* 0x00009f0000047ab9 */ /* 0x000fe20000000800 */
[----:B------:R-:W-:Y:S01]  /*5a40*/  LEA R28, P2, R25, R64, 0x1 ;  /* 0x00000040191c7211 */ /* 0x000fe200078408ff */
[----:B------:R-:W-:Y:S01]  /*5a50*/  UIMAD UR4, UR24, UR4, URZ ;  /* 0x00000004180472a4 */ /* 0x000fe2000f8e023f */
[----:B------:R-:W-:-:S02]  /*5a60*/  LEA R53, R22, R54, 0x1 ;  /* 0x0000003616357211 */ /* 0x000fc400078e08ff */
[----:B------:R-:W-:Y:S01]  /*5a70*/  LEA R26, P4, R27, R64, 0x1 ;  /* 0x000000401b1a7211 */ /* 0x000fe200078808ff */
[----:B------:R-:W-:Y:S01]  /*5a80*/  USHF.L.U32 UR6, UR4, 0x2, URZ ;  /* 0x0000000204067899 */ /* 0x000fe2000800063f */
[C---:B------:R-:W-:Y:S01]  /*5a90*/  LEA R48, R22.reuse, R53, 0x1 ;  /* 0x0000003516307211 */ /* 0x040fe200078e08ff */
[----:B------:R-:W-:Y:S01]  /*5aa0*/  UIMAD.WIDE UR4, UR4, 0x4, URZ ;  /* 0x00000004040478a5 */ /* 0x000fe2000f8e023f */
[----:B------:R-:W-:Y:S01]  /*5ab0*/  STSM.16.M88.4 [R34], R8 ;  /* 0x0000000822007844 */ /* 0x000fe20000000200 */
[----:B------:R-:W-:Y:S01]  /*5ac0*/  BAR.SYNC.DEFER_BLOCKING 0x0 ;  /* 0x0000000000007b1d */ /* 0x000fe20000010000 */
[C---:B------:R-:W-:Y:S02]  /*5ad0*/  LEA R47, R22.reuse, R48, 0x1 ;  /* 0x00000030162f7211 */ /* 0x040fe400078e08ff */
[----:B------:R-:W-:Y:S02]  /*5ae0*/  LEA R24, P3, R57, R64, 0x1 ;  /* 0x0000004039187211 */ /* 0x000fe400078608ff */
[----:B------:R-:W-:-:S02]  /*5af0*/  LEA R44, R22, R47, 0x1 ;  /* 0x0000002f162c7211 */ /* 0x000fc400078e08ff */
[----:B------:R-:W-:Y:S02]  /*5b00*/  LEA.HI.X.SX32 R29, R25, R78, 0x1, P2 ;  /* 0x0000004e191d7211 */ /* 0x000fe400010f0eff */
[C---:B------:R-:W-:Y:S02]  /*5b10*/  LEA R43, R22.reuse, R44, 0x1 ;  /* 0x0000002c162b7211 */ /* 0x040fe400078e08ff */
[-C--:B------:R-:W-:Y:S02]  /*5b20*/  LEA.HI.X.SX32 R27, R27, R78.reuse, 0x1, P4 ;  /* 0x0000004e1b1b7211 */ /* 0x080fe400020f0eff */
[----:B------:R-:W-:Y:S01]  /*5b30*/  LEA.HI.X.SX32 R25, R57, R78, 0x1, P3 ;  /* 0x0000004e39197211 */ /* 0x000fe200018f0eff */
[----:B------:R-:W-:Y:S01]  /*5b40*/  IMAD R38, R22, 0x2, R43 ;  /* 0x0000000216267824 */ /* 0x000fe200078e022b */
[-C--:B------:R-:W-:Y:S02]  /*5b50*/  LEA R20, P6, R23, R64.reuse, 0x1 ;  /* 0x0000004017147211 */ /* 0x080fe400078c08ff */
[----:B------:R-:W-:-:S02]  /*5b60*/  LEA R30, P2, R31, R64, 0x1 ;  /* 0x000000401f1e7211 */ /* 0x000fc400078408ff */
[C---:B------:R-:W-:Y:S02]  /*5b70*/  LEA R39, R22.reuse, R38, 0x1 ;  /* 0x0000002616277211 */ /* 0x040fe400078e08ff */
[----:B------:R-:W-:Y:S02]  /*5b80*/  LEA.HI.X.SX32 R21, R23, R78, 0x1, P6 ;  /* 0x0000004e17157211 */ /* 0x000fe400030f0eff */
[C---:B------:R-:W-:Y:S01]  /*5b90*/  LEA R40, R22.reuse, R39, 0x1 ;  /* 0x0000002716287211 */ /* 0x040fe200078e08ff */
[----:B------:R-:W0:Y:S01]  /*5ba0*/  LDS.128 R8, [R52] ;  /* 0x0000000034087984 */ /* 0x000e220000000c00 */
[----:B------:R-:W-:Y:S03]  /*5bb0*/  BAR.SYNC.DEFER_BLOCKING 0x0 ;  /* 0x0000000000007b1d */ /* 0x000fe60000010000 */
[----:B------:R-:W-:Y:S01]  /*5bc0*/  IMAD R45, R22, 0x2, R40 ;  /* 0x00000002162d7824 */ /* 0x000fe200078e0228 */
[----:B------:R-:W-:-:S02]  /*5bd0*/  LEA R36, P6, R37, R64, 0x1 ;  /* 0x0000004025247211 */ /* 0x000fc400078c08ff */
[-C--:B------:R-:W-:Y:S02]  /*5be0*/  LEA.HI.X.SX32 R31, R31, R78.reuse, 0x1, P2 ;  /* 0x0000004e1f1f7211 */ /* 0x080fe400010f0eff */
[C---:B------:R-:W-:Y:S02]  /*5bf0*/  LEA R46, R22.reuse, R45, 0x1 ;  /* 0x0000002d162e7211 */ /* 0x040fe400078e08ff */
[----:B------:R-:W-:Y:S02]  /*5c00*/  LEA.HI.X.SX32 R37, R37, R78, 0x1, P6 ;  /* 0x0000004e25257211 */ /* 0x000fe400030f0eff */
[----:B------:R-:W-:Y:S02]  /*5c10*/  LEA R49, R22, R46, 0x1 ;  /* 0x0000002e16317211 */ /* 0x000fe400078e08ff */
[----:B------:R-:W-:Y:S02]  /*5c20*/  LEA R62, P6, R48, R64, 0x1 ;  /* 0x00000040303e7211 */ /* 0x000fe400078c08ff */
[----:B------:R-:W-:-:S02]  /*5c30*/  LEA R50, R22, R49, 0x1 ;  /* 0x0000003116327211 */ /* 0x000fc400078e08ff */
[----:B------:R-:W-:Y:S02]  /*5c40*/  LEA.HI.X.SX32 R63, R48, R78, 0x1, P6 ;  /* 0x0000004e303f7211 */ /* 0x000fe400030f0eff */
[----:B------:R-:W-:Y:S01]  /*5c50*/  LEA R74, P6, R39, R64, 0x1 ;  /* 0x00000040274a7211 */ /* 0x000fe200078c08ff */
[C---:B------:R-:W-:Y:S01]  /*5c60*/  IMAD R51, R22.reuse, 0x2, R50 ;  /* 0x0000000216337824 */ /* 0x040fe200078e0232 */
[----:B------:R-:W-:Y:S02]  /*5c70*/  FSEL R41, R41, -INF , P0 ;  /* 0xff80000029297808 */ /* 0x000fe40000000000 */
[----:B------:R-:W-:Y:S01]  /*5c80*/  LEA.HI.X.SX32 R75, R39, R78, 0x1, P6 ;  /* 0x0000004e274b7211 */ /* 0x000fe200030f0eff */
[----:B------:R-:W-:Y:S01]  /*5c90*/  STSM.16.M88.4 [R34], R12 ;  /* 0x0000000c22007844 */ /* 0x000fe20000000200 */
[----:B------:R-:W-:Y:S01]  /*5ca0*/  LEA R60, R22, R51, 0x1 ;  /* 0x00000033163c7211 */ /* 0x000fe200078e08ff */
[----:B------:R-:W-:Y:S01]  /*5cb0*/  BAR.SYNC.DEFER_BLOCKING 0x0 ;  /* 0x0000000000007b1d */ /* 0x000fe20000010000 */
[----:B------:R-:W-:-:S03]  /*5cc0*/  LEA R48, P6, R50, R64, 0x1 ;  /* 0x0000004032307211 */ /* 0x000fc600078c08ff */
[----:B------:R-:W-:-:S05]  /*5cd0*/  IMAD R61, R22, 0x2, R60 ;  /* 0x00000002163d7824 */ /* 0x000fca00078e023c */
[----:B------:R-:W-:-:S04]  /*5ce0*/  LEA R65, R22, R61, 0x1 ;  /* 0x0000003d16417211 */ /* 0x000fc800078e08ff */
[----:B------:R-:W-:-:S04]  /*5cf0*/  LEA R71, R22, R65, 0x1 ;  /* 0x0000004116477211 */ /* 0x000fc800078e08ff */
[----:B------:R-:W-:-:S04]  /*5d00*/  LEA R79, R22, R71, 0x1 ;  /* 0x00000047164f7211 */ /* 0x000fc800078e08ff */
[C---:B------:R-:W-:Y:S01]  /*5d10*/  LEA R83, R22.reuse, R79, 0x1 ;  /* 0x0000004f16537211 */ /* 0x040fe200078e08ff */
[----:B------:R-:W2:Y:S04]  /*5d20*/  LDS.128 R12, [R52] ;  /* 0x00000000340c7984 */ /* 0x000ea80000000c00 */
[----:B------:R-:W-:Y:S01]  /*5d30*/  IMAD R91, R22, 0x2, R83 ;  /* 0x00000002165b7824 */ /* 0x000fe200078e0253 */
[----:B------:R-:W-:Y:S01]  /*5d40*/  BAR.SYNC.DEFER_BLOCKING 0x0 ;  /* 0x0000000000007b1d */ /* 0x000fe20000010000 */
[----:B------:R-:W-:-:S04]  /*5d50*/  LEA R22, P5, R32, R64, 0x1 ;  /* 0x0000004020167211 */ /* 0x000fc800078a08ff */
[----:B------:R-:W-:Y:S02]  /*5d60*/  LEA.HI.X.SX32 R23, R32, R78, 0x1, P5 ;  /* 0x0000004e20177211 */ /* 0x000fe400028f0eff */
[----:B------:R-:W-:-:S04]  /*5d70*/  LEA R32, P5, R33, R64, 0x1 ;  /* 0x0000004021207211 */ /* 0x000fc800078a08ff */
[----:B------:R-:W-:Y:S02]  /*5d80*/  LEA.HI.X.SX32 R33, R33, R78, 0x1, P5 ;  /* 0x0000004e21217211 */ /* 0x000fe400028f0eff */
[----:B------:R-:W-:-:S04]  /*5d90*/  LEA R66, P5, R47, R64, 0x1 ;  /* 0x000000402f427211 */ /* 0x000fc800078a08ff */
[----:B------:R-:W-:Y:S02]  /*5da0*/  LEA.HI.X.SX32 R67, R47, R78, 0x1, P5 ;  /* 0x0000004e2f437211 */ /* 0x000fe400028f0eff */
[----:B------:R-:W-:-:S04]  /*5db0*/  LEA R76, P5, R40, R64, 0x1 ;  /* 0x00000040284c7211 */ /* 0x000fc800078a08ff */
[----:B------:R-:W-:Y:S01]  /*5dc0*/  LEA.HI.X.SX32 R77, R40, R78, 0x1, P5 ;  /* 0x0000004e284d7211 */ /* 0x000fe200028f0eff */
[----:B------:R3:W-:Y:S01]  /*5dd0*/  STSM.16.M88.4 [R34], R16 ;  /* 0x0000001022007844 */ /* 0x0007e20000000200 */
[----:B-1----:R-:W-:Y:S01]  /*5de0*/  PRMT R40, R5, 0x7632, R40 ;  /* 0x0000763205287816 */ /* 0x002fe20000000028 */
[----:B------:R-:W-:Y:S01]  /*5df0*/  BAR.SYNC.DEFER_BLOCKING 0x0 ;  /* 0x0000000000007b1d */ /* 0x000fe20000010000 */
[----:B------:R-:W-:-:S04]  /*5e00*/  LEA R84, P5, R51, R64, 0x1 ;  /* 0x0000004033547211 */ /* 0x000fc800078a08ff */
[----:B------:R-:W-:Y:S02]  /*5e10*/  LEA.HI.X.SX32 R85, R51, R78, 0x1, P5 ;  /* 0x0000004e33557211 */ /* 0x000fe400028f0eff */
[-C--:B------:R-:W-:Y:S02]  /*5e20*/  LEA R70, P5, R79, R64.reuse, 0x1 ;  /* 0x000000404f467211 */ /* 0x080fe400078a08ff */
[CC--:B---3--:R-:W-:Y:S02]  /*5e30*/  LEA R16, P4, R56.reuse, R64.reuse, 0x1 ;  /* 0x0000004038107211 */ /* 0x0c8fe400078808ff */
[----:B------:R-:W-:Y:S02]  /*5e40*/  LEA R18, P3, R55, R64, 0x1 ;  /* 0x0000004037127211 */ /* 0x000fe400078608ff */
[----:B------:R-:W-:Y:S02]  /*5e50*/  LEA.HI.X.SX32 R17, R56, R78, 0x1, P4 ;  /* 0x0000004e38117211 */ /* 0x000fe400020f0eff */
[----:B------:R-:W-:-:S02]  /*5e60*/  LEA R56, P4, R54, R64, 0x1 ;  /* 0x0000004036387211 */ /* 0x000fc400078808ff */
[-C--:B------:R-:W-:Y:S02]  /*5e70*/  LEA.HI.X.SX32 R19, R55, R78.reuse, 0x1, P3 ;  /* 0x0000004e37137211 */ /* 0x080fe400018f0eff */
[----:B------:R-:W-:Y:S01]  /*5e80*/  LEA.HI.X.SX32 R57, R54, R78, 0x1, P4 ;  /* 0x0000004e36397211 */ /* 0x000fe200020f0eff */
[----:B------:R1:W-:Y:S01]  /*5e90*/  STG.E.U16 desc[UR28][R28.64], R4 ;  /* 0x000000041c007986 */ /* 0x0003e2000c10151c */
[-C--:B------:R-:W-:Y:S02]  /*5ea0*/  LEA R54, P4, R43, R64.reuse, 0x1 ;  /* 0x000000402b367211 */ /* 0x080fe400078808ff */
[----:B------:R-:W-:Y:S01]  /*5eb0*/  LEA R58, P3, R53, R64, 0x1 ;  /* 0x00000040353a7211 */ /* 0x000fe200078608ff */
[----:B------:R3:W-:Y:S01]  /*5ec0*/  STG.E.U16 desc[UR28][R26.64], R5 ;  /* 0x000000051a007986 */ /* 0x0007e2000c10151c */
[-C--:B------:R-:W-:Y:S02]  /*5ed0*/  LEA.HI.X.SX32 R55, R43, R78.reuse, 0x1, P4 ;  /* 0x0000004e2b377211 */ /* 0x080fe400020f0eff */
[----:B------:R-:W-:Y:S01]  /*5ee0*/  LEA.HI.X.SX32 R59, R53, R78, 0x1, P3 ;  /* 0x0000004e353b7211 */ /* 0x000fe200018f0eff */
[----:B------:R-:W-:Y:S01]  /*5ef0*/  STG.E.U16 desc[UR28][R24.64], R6 ;  /* 0x0000000618007986 */ /* 0x000fe2000c10151c */
[----:B------:R-:W-:-:S02]  /*5f00*/  PRMT R43, R6, 0x7632, R43 ;  /* 0x00007632062b7816 */ /* 0x000fc4000000002b */
[----:B------:R-:W-:Y:S01]  /*5f10*/  LEA R34, P2, R35, R64, 0x1 ;  /* 0x0000004023227211 */ /* 0x000fe200078408ff */
[----:B------:R-:W4:Y:S01]  /*5f20*/  LDS.128 R24, [R52] ;  /* 0x0000000034187984 */ /* 0x000f220000000c00 */
[----:B-1----:R-:W-:Y:S02]  /*5f30*/  PRMT R29, R4, 0x7632, R29 ;  /* 0x00007632041d7816 */ /* 0x002fe4000000001d */
[----:B------:R-:W-:Y:S01]  /*5f40*/  PRMT R53, R7, 0x7632, R53 ;  /* 0x0000763207357816 */ /* 0x000fe20000000035 */
[----:B------:R-:W-:Y:S01]  /*5f50*/  STG.E.U16 desc[UR28][R20.64], R7 ;  /* 0x0000000714007986 */ /* 0x000fe2000c10151c */
[----:B------:R-:W-:Y:S02]  /*5f60*/  LEA.HI.X.SX32 R35, R35, R78, 0x1, P2 ;  /* 0x0000004e23237211 */ /* 0x000fe400010f0eff */
[----:B------:R-:W-:Y:S01]  /*5f70*/  LEA R68, P2, R44, R64, 0x1 ;  /* 0x000000402c447211 */ /* 0x000fe200078408ff */
[----:B------:R-:W-:Y:S01]  /*5f80*/  STG.E.U16 desc[UR28][R22.64], R29 ;  /* 0x0000001d16007986 */ /* 0x000fe2000c10151c */
[----:B0-----:R-:W-:-:S02]  /*5f90*/  PRMT R4, R8, 0x7632, R4 ;  /* 0x0000763208047816 */ /* 0x001fc40000000004 */
[----:B------:R-:W-:Y:S01]  /*5fa0*/  LEA R72, P3, R38, R64, 0x1 ;  /* 0x0000004026487211 */ /* 0x000fe200078608ff */
[----:B------:R0:W-:Y:S01]  /*5fb0*/  STG.E.U16 desc[UR28][R30.64], R40 ;  /* 0x000000281e007986 */ /* 0x0001e2000c10151c */
[----:B------:R-:W-:Y:S02]  /*5fc0*/  LEA.HI.X.SX32 R69, R44, R78, 0x1, P2 ;  /* 0x0000004e2c457211 */ /* 0x000fe400010f0eff */
[----:B---3--:R-:W-:Y:S01]  /*5fd0*/  PRMT R5, R11, 0x7632, R5 ;  /* 0x000076320b057816 */ /* 0x008fe20000000005 */
[----:B------:R-:W-:Y:S01]  /*5fe0*/  STG.E.U16 desc[UR28][R16.64], R43 ;  /* 0x0000002b10007986 */ /* 0x000fe2000c10151c */
[-C--:B------:R-:W-:Y:S02]  /*5ff0*/  LEA R44, P2, R45, R64.reuse, 0x1 ;  /* 0x000000402d2c7211 */ /* 0x080fe400078408ff */
[----:B------:R-:W-:Y:S01]  /*6000*/  LEA R80, P4, R46, R64, 0x1 ;  /* 0x000000402e507211 */ /* 0x000fe200078808ff */
[----:B------:R-:W-:Y:S01]  /*6010*/  STG.E.U16 desc[UR28][R18.64], R53 ;  /* 0x0000003512007986 */ /* 0x000fe2000c10151c */
[----:B------:R-:W-:-:S02]  /*6020*/  LEA.HI.X.SX32 R73, R38, R78, 0x1, P3 ;  /* 0x0000004e26497211 */ /* 0x000fc400018f0eff */
[----:B------:R-:W-:Y:S01]  /*6030*/  LEA R38, P3, R49, R64, 0x1 ;  /* 0x0000004031267211 */ /* 0x000fe200078608ff */
[----:B------:R-:W-:Y:S01]  /*6040*/  STG.E.U16 desc[UR28][R36.64], R8 ;  /* 0x0000000824007986 */ /* 0x000fe2000c10151c */
[----:B0-----:R-:W-:Y:S02]  /*6050*/  PRMT R31, R9, 0x7632, R31 ;  /* 0x00007632091f7816 */ /* 0x001fe4000000001f */
[----:B------:R-:W-:Y:S01]  /*6060*/  LEA.HI.X.SX32 R45, R45, R78, 0x1, P2 ;  /* 0x0000004e2d2d7211 */ /* 0x000fe200010f0eff */
[----:B------:R0:W-:Y:S01]  /*6070*/  STG.E.U16 desc[UR28][R32.64], R9 ;  /* 0x0000000920007986 */ /* 0x0001e2000c10151c */
[----:B--2---:R-:W-:Y:S02]  /*6080*/  PRMT R22, R12, 0x7632, R22 ;  /* 0x000076320c167816 */ /* 0x004fe40000000016 */
[----:B------:R-:W-:Y:S01]  /*6090*/  LEA R86, P2, R60, R64, 0x1 ;  /* 0x000000403c567211 */ /* 0x000fe200078408ff */
[----:B------:R4:W-:Y:S01]  /*60a0*/  STG.E.U16 desc[UR28][R34.64], R10 ;  /* 0x0000000a22007986 */ /* 0x0009e2000c10151c */
[----:B------:R-:W-:-:S02]  /*60b0*/  LEA.HI.X.SX32 R81, R46, R78, 0x1, P4 ;  /* 0x0000004e2e517211 */ /* 0x000fc400020f0eff */
[----:B------:R-:W-:Y:S01]  /*60c0*/  PRMT R40, R13, 0x7632, R40 ;  /* 0x000076320d287816 */ /* 0x000fe20000000028 */
[----:B------:R-:W-:Y:S01]  /*60d0*/  STG.E.U16 desc[UR28][R56.64], R11 ;  /* 0x0000000b38007986 */ /* 0x000fe2000c10151c */
[----:B------:R-:W-:Y:S02]  /*60e0*/  LEA R88, P4, R61, R64, 0x1 ;  /* 0x000000403d587211 */ /* 0x000fe400078808ff */
[----:B------:R-:W-:Y:S01]  /*60f0*/  LEA.HI.X.SX32 R39, R49, R78, 0x1, P3 ;  /* 0x0000004e31277211 */ /* 0x000fe200018f0eff */
[----:B------:R-:W-:Y:S01]  /*6100*/  STG.E.U16 desc[UR28][R58.64], R4 ;  /* 0x000000043a007986 */ /* 0x000fe2000c10151c */
[----:B0-----:R-:W-:Y:S01]  /*6110*/  PRMT R33, R10, 0x7632, R33 ;  /* 0x000076320a217816 */ /* 0x001fe20000000021 */
[----:B------:R-:W0:Y:S01]  /*6120*/  LDC.64 R8, c[0x0][0x230] ;  /* 0x00008c00ff087b82 */ /* 0x000e220000000a00 */
[----:B------:R-:W-:Y:S01]  /*6130*/  PRMT R19, R14, 0x7632, R19 ;  /* 0x000076320e137816 */ /* 0x000fe20000000013 */
[----:B------:R-:W-:Y:S01]  /*6140*/  STG.E.U16 desc[UR28][R62.64], R31 ;  /* 0x0000001f3e007986 */ /* 0x000fe2000c10151c */
[----:B------:R-:W-:-:S02]  /*6150*/  LEA R46, P3, R65, R64, 0x1 ;  /* 0x00000040412e7211 */ /* 0x000fc400078608ff */
[----:B------:R-:W-:Y:S01]  /*6160*/  LEA.HI.X.SX32 R49, R50, R78, 0x1, P6 ;  /* 0x0000004e32317211 */ /* 0x000fe200030f0eff */
[----:B------:R-:W-:Y:S01]  /*6170*/  STG.E.U16 desc[UR28][R66.64], R33 ;  /* 0x0000002142007986 */ /* 0x000fe2000c10151c */
[----:B------:R-:W-:Y:S02]  /*6180*/  PRMT R6, R15, 0x7632, R6 ;  /* 0x000076320f067816 */ /* 0x000fe40000000006 */
[----:B------:R-:W-:Y:S01]  /*6190*/  LEA R50, P6, R71, R64, 0x1 ;  /* 0x0000004047327211 */ /* 0x000fe200078c08ff */
[----:B------:R1:W-:Y:S01]  /*61a0*/  STG.E.U16 desc[UR28][R68.64], R5 ;  /* 0x0000000544007986 */ /* 0x0003e2000c10151c */
[----:B------:R-:W-:Y:S02]  /*61b0*/  LEA.HI.X.SX32 R87, R60, R78, 0x1, P2 ;  /* 0x0000004e3c577211 */ /* 0x000fe400010f0eff */
[----:B------:R-:W-:Y:S01]  /*61c0*/  LEA R60, P2, R83, R64, 0x1 ;  /* 0x00000040533c7211 */ /* 0x000fe200078408ff */
[----:B------:R-:W-:Y:S01]  /*61d0*/  STG.E.U16 desc[UR28][R54.64], R12 ;  /* 0x0000000c36007986 */ /* 0x000fe2000c10151c */
[----:B------:R-:W-:-:S02]  /*61e0*/  LEA.HI.X.SX32 R89, R61, R78, 0x1, P4 ;  /* 0x0000004e3d597211 */ /* 0x000fc400020f0eff */
[----:B------:R-:W-:Y:S01]  /*61f0*/  LEA R64, P4, R91, R64, 0x1 ;  /* 0x000000405b407211 */ /* 0x000fe200078808ff */
[----:B------:R-:W-:Y:S01]  /*6200*/  STG.E.U16 desc[UR28][R72.64], R13 ;  /* 0x0000000d48007986 */ /* 0x000fe2000c10151c */
[-C--:B------:R-:W-:Y:S02]  /*6210*/  LEA.HI.X.SX32 R47, R65, R78.reuse, 0x1, P3 ;  /* 0x0000004e412f7211 */ /* 0x080fe400018f0eff */
[-C--:B------:R-:W-:Y:S01]  /*6220*/  LEA.HI.X.SX32 R51, R71, R78.reuse, 0x1, P6 ;  /* 0x0000004e47337211 */ /* 0x080fe200030f0eff */
[----:B------:R-:W-:Y:S01]  /*6230*/  STG.E.U16 desc[UR28][R74.64], R14 ;  /* 0x0000000e4a007986 */ /* 0x000fe2000c10151c */
[----:B----4-:R-:W-:Y:S02]  /*6240*/  PRMT R10, R24, 0x7632, R10 ;  /* 0x00007632180a7816 */ /* 0x010fe4000000000a */
[----:B------:R-:W-:Y:S01]  /*6250*/  LEA.HI.X.SX32 R71, R79, R78, 0x1, P5 ;  /* 0x0000004e4f477211 */ /* 0x000fe200028f0eff */
[----:B------:R-:W-:Y:S01]  /*6260*/  STG.E.U16 desc[UR28][R76.64], R15 ;  /* 0x0000000f4c007986 */ /* 0x000fe2000c10151c */
[----:B------:R-:W-:-:S02]  /*6270*/  PRMT R35, R25, 0x7632, R35 ;  /* 0x0000763219237816 */ /* 0x000fc40000000023 */
[-C--:B------:R-:W-:Y:S01]  /*6280*/  LEA.HI.X.SX32 R61, R83, R78.reuse, 0x1, P2 ;  /* 0x0000004e533d7211 */ /* 0x080fe200010f0eff */
[----:B------:R-:W-:Y:S01]  /*6290*/  STG.E.U16 desc[UR28][R44.64], R22 ;  /* 0x000000162c007986 */ /* 0x000fe2000c10151c */
[----:B------:R-:W-:Y:S02]  /*62a0*/  PRMT R30, R26, 0x7632, R30 ;  /* 0x000076321a1e7816 */ /* 0x000fe4000000001e */
[----:B------:R-:W-:Y:S01]  /*62b0*/  LEA.HI.X.SX32 R65, R91, R78, 0x1, P4 ;  /* 0x0000004e5b417211 */ /* 0x000fe200020f0eff */
[----:B------:R-:W-:Y:S01]  /*62c0*/  STG.E.U16 desc[UR28][R80.64], R40 ;  /* 0x0000002850007986 */ /* 0x000fe2000c10151c */
[----:B------:R-:W-:Y:S02]  /*62d0*/  PRMT R32, R27, 0x7632, R32 ;  /* 0x000076321b207816 */ /* 0x000fe40000000020 */
[----:B-1----:R-:W-:Y:S01]  /*62e0*/  FSEL R5, R42, -INF , P1 ;  /* 0xff8000002a057808 */ /* 0x002fe20000800000 */
[----:B------:R-:W-:Y:S01]  /*62f0*/  STG.E.U16 desc[UR28][R38.64], R19 ;  /* 0x0000001326007986 */ /* 0x000fe2000c10151c */
[----:B------:R-:W-:-:S02]  /*6300*/  SHF.L.U32 R4, R122, 0x1, RZ ;  /* 0x000000017a047819 */ /* 0x000fc400000006ff */
[----:B------:R-:W-:Y:S01]  /*6310*/  LOP3.LUT P2, RZ, R122, 0x100, RZ, 0xc0, !PT ;  /* 0x000001007aff7812 */ /* 0x000fe2000784c0ff */
[----:B------:R1:W-:Y:S01]  /*6320*/  STG.E.U16 desc[UR28][R48.64], R6 ;  /* 0x0000000630007986 */ /* 0x0003e2000c10151c */
[----:B------:R-:W-:Y:S01]  /*6330*/  FFMA R7, R5, 0.69314718246459960938, R0 ;  /* 0x3f31721805077823 */ /* 0x000fe20000000000 */
[C---:B------:R-:W-:Y:S01]  /*6340*/  SHF.L.U32 R5, R120.reuse, 0x2, RZ ;  /* 0x0000000278057819 */ /* 0x040fe200000006ff */
[----:B------:R-:W-:Y:S01]  /*6350*/  IMAD.HI R0, R120, 0x4, RZ ;  /* 0x0000000478007827 */ /* 0x000fe200078e02ff */
[----:B------:R2:W-:Y:S04]  /*6360*/  STG.E.U16 desc[UR28][R84.64], R24 ;  /* 0x0000001854007986 */ /* 0x0005e8000c10151c */
[----:B------:R2:W-:Y:S04]  /*6370*/  STG.E.U16 desc[UR28][R86.64], R25 ;  /* 0x0000001956007986 */ /* 0x0005e8000c10151c */
[----:B------:R2:W-:Y:S01]  /*6380*/  STG.E.U16 desc[UR28][R88.64], R26 ;  /* 0x0000001a58007986 */ /* 0x0005e2000c10151c */
[----:B-1----:R-:W-:Y:S01]  /*6390*/  FFMA R6, R41, 0.69314718246459960938, R2 ;  /* 0x3f31721829067823 */ /* 0x002fe20000000002 */
[----:B------:R-:W-:-:S02]  /*63a0*/  LOP3.LUT R2, R4, 0x3f8, RZ, 0xc0, !PT ;  /* 0x000003f804027812 */ /* 0x000fc400078ec0ff */
[----:B------:R2:W-:Y:S01]  /*63b0*/  STG.E.U16 desc[UR28][R46.64], R27 ;  /* 0x0000001b2e007986 */ /* 0x0005e2000c10151c */
[----:B0-----:R-:W-:-:S03]  /*63c0*/  IADD3 R4, P0, P1, R5, UR6, R8 ;  /* 0x0000000605047c10 */ /* 0x001fc6000f91e008 */
[----:B------:R2:W-:Y:S01]  /*63d0*/  STG.E.U16 desc[UR28][R50.64], R10 ;  /* 0x0000000a32007986 */ /* 0x0005e2000c10151c */
[----:B------:R-:W-:-:S03]  /*63e0*/  IADD3.X R5, R0, UR5, R9, P0, P1 ;  /* 0x0000000500057c10 */ /* 0x000fc600087e2409 */
[----:B------:R2:W-:Y:S04]  /*63f0*/  STG.E.U16 desc[UR28][R70.64], R35 ;  /* 0x0000002346007986 */ /* 0x0005e8000c10151c */
[----:B------:R2:W-:Y:S04]  /*6400*/  STG.E.U16 desc[UR28][R60.64], R30 ;  /* 0x0000001e3c007986 */ /* 0x0005e8000c10151c */
[----:B------:R2:W-:Y:S01]  /*6410*/  STG.E.U16 desc[UR28][R64.64], R32 ;  /* 0x0000002040007986 */ /* 0x0005e2000c10151c */
[----:B------:R-:W-:Y:S06]  /*6420*/  BAR.SYNC.DEFER_BLOCKING 0x0 ;  /* 0x0000000000007b1d */ /* 0x000fec0000010000 */
[----:B------:R2:W-:Y:S02]  /*6430*/  STS.64 [R2+UR25], R6 ;  /* 0x0000000602007988 */ /* 0x0005e40008000a19 */
[----:B------:R-:W-:Y:S06]  /*6440*/  BAR.SYNC.DEFER_BLOCKING 0x0 ;  /* 0x0000000000007b1d */ /* 0x000fec0000010000 */
[----:B------:R-:W-:Y:S05]  /*6450*/  @P2 EXIT ;  /* 0x000000000000294d */ /* 0x000fea0003800000 */
[----:B------:R-:W0:Y:S04]  /*6460*/  LDS R3, [R3] ;  /* 0x0000000003037984 */ /* 0x000e280000000800 */
[----:B0-----:R-:W-:Y:S01]  /*6470*/  STG.E desc[UR28][R4.64], R3 ;  /* 0x0000000304007986 */ /* 0x001fe2000c10191c */
[----:B------:R-:W-:Y:S05]  /*6480*/  EXIT ;  /* 0x000000000000794d */ /* 0x000fea0003800000 */
.L_x_2:
[----:B------:R-:W-:-:S00]  /*6490*/  BRA `(.L_x_2) ;  /* 0xfffffffc00fc7947 */ /* 0x000fc0000383ffff */
[----:B------:R-:W-:-:S00]  /*64a0*/  NOP ;  /* 0x0000000000007918 */ /* 0x000fc00000000000 */
        /* <DEDUP_REMOVED lines=13> */
.L_x_3:


//--------------------- .nv.global.init           --------------------------
	.section	.nv.global.init,"aw",@progbits
.nv.global.init:
	.type		_$_str,@object
	.size		_$_str,(.L_0 - _$_str)
_$_str:
        /*0000*/ 	.byte	0x5f, 0x5f, 0x43, 0x55, 0x44, 0x41, 0x5f, 0x46, 0x54, 0x5a, 0x00
.L_0:


//--------------------- .nv.shared.attn_fwd       --------------------------
	.section	.nv.shared.attn_fwd,"aw",@nobits
	.sectionflags	@""
	.align	16
	.zero		1024


//--------------------- .nv.shared.reserved.0     --------------------------
	.section	.nv.shared.reserved.0,"aw",@nobits
	.weak		__nv_reservedSMEM_offset_0_alias
	.size		__nv_reservedSMEM_offset_0_alias, 0, 0
	.other		__nv_reservedSMEM_offset_0_alias,@"STO_CUDA_RESERVED_SHARED STV_DEFAULT"
__nv_reservedSMEM_offset_0_alias:
	.zero		0


//--------------------- .nv.constant0.attn_fwd    --------------------------
	.section	.nv.constant0.attn_fwd,"a",@progbits
	.sectionflags	@""
	.align	4
.nv.constant0.attn_fwd:
	.zero		664


//--------------------- SYMBOLS --------------------------

	.type		.nv.reservedSmem.offset0,@object
	.size		.nv.reservedSmem.offset0,0x4
